//
// Generated by NVIDIA NVVM Compiler
//
// Compiler Build ID: CL-36424714
// Cuda compilation tools, release 13.0, V13.0.88
// Based on NVVM 20.0.0
//

.version 9.0
.target sm_100
.address_size 64

	// .globl	_ZN8scan_gpu14partial_reduceI5SumOpEEvmPNT_4DataES4_
.extern .shared .align 16 .b8 _ZN8scan_gpu11shared_mem_E[];

.visible .entry _ZN8scan_gpu14partial_reduceI5SumOpEEvmPNT_4DataES4_(
	.param .u64 _ZN8scan_gpu14partial_reduceI5SumOpEEvmPNT_4DataES4__param_0,
	.param .u64 .ptr .align 1 _ZN8scan_gpu14partial_reduceI5SumOpEEvmPNT_4DataES4__param_1,
	.param .u64 .ptr .align 1 _ZN8scan_gpu14partial_reduceI5SumOpEEvmPNT_4DataES4__param_2
)
{
	.reg .pred 	%p<40>;
	.reg .b32 	%r<115>;
	.reg .b64 	%rd<33>;

	ld.param.u64 	%rd5, [_ZN8scan_gpu14partial_reduceI5SumOpEEvmPNT_4DataES4__param_0];
	ld.param.u64 	%rd6, [_ZN8scan_gpu14partial_reduceI5SumOpEEvmPNT_4DataES4__param_1];
	ld.param.u64 	%rd7, [_ZN8scan_gpu14partial_reduceI5SumOpEEvmPNT_4DataES4__param_2];
	mov.u32 	%r1, %tid.x;
	mov.u32 	%r11, %tid.y;
	mov.u32 	%r12, %ctaid.x;
	shl.b32 	%r13, %r12, 12;
	shl.b32 	%r14, %r11, 7;
	add.s32 	%r2, %r13, %r14;
	shl.b32 	%r3, %r11, 5;
	shl.b32 	%r4, %r1, 2;
	mov.b32 	%r114, 0;
	mul.wide.u32 	%rd18, %r4, 4;
$L__BB0_1:
	setp.gt.u32 	%p1, %r1, 7;
	shl.b32 	%r15, %r114, 10;
	add.s32 	%r16, %r15, %r3;
	add.s32 	%r17, %r16, %r4;
	shl.b32 	%r18, %r17, 2;
	mov.u32 	%r19, _ZN8scan_gpu11shared_mem_E;
	add.s32 	%r6, %r19, %r18;
	@%p1 bra 	$L__BB0_10;
	shl.b32 	%r20, %r114, 5;
	add.s32 	%r21, %r20, %r2;
	mul.wide.s32 	%rd8, %r21, 4;
	add.s64 	%rd1, %rd6, %rd8;
	add.s32 	%r7, %r21, %r4;
	add.s32 	%r22, %r7, 3;
	cvt.s64.s32 	%rd9, %r22;
	setp.le.u64 	%p2, %rd5, %rd9;
	@%p2 bra 	$L__BB0_4;
	add.s64 	%rd17, %rd1, %rd18;
	// begin inline asm
	cp.async.cg.shared.global [%r6], [%rd17], 16;

	// end inline asm
	bra.uni 	$L__BB0_10;
$L__BB0_4:
	cvt.s64.s32 	%rd10, %r7;
	setp.le.u64 	%p3, %rd5, %rd10;
	add.s64 	%rd2, %rd1, %rd18;
	@%p3 bra 	$L__BB0_6;
	// begin inline asm
	cp.async.ca.shared.global [%r6], [%rd2], 4;

	// end inline asm
$L__BB0_6:
	add.s32 	%r24, %r7, 1;
	cvt.s64.s32 	%rd13, %r24;
	setp.le.u64 	%p4, %rd5, %rd13;
	@%p4 bra 	$L__BB0_8;
	add.s64 	%rd14, %rd2, 4;
	add.s32 	%r25, %r6, 4;
	// begin inline asm
	cp.async.ca.shared.global [%r25], [%rd14], 4;

	// end inline asm
$L__BB0_8:
	add.s32 	%r26, %r7, 2;
	cvt.s64.s32 	%rd15, %r26;
	setp.le.u64 	%p5, %rd5, %rd15;
	@%p5 bra 	$L__BB0_10;
	add.s64 	%rd16, %rd2, 8;
	add.s32 	%r27, %r6, 8;
	// begin inline asm
	cp.async.ca.shared.global [%r27], [%rd16], 4;

	// end inline asm
$L__BB0_10:
	setp.gt.u32 	%p6, %r1, 7;
	// begin inline asm
	cp.async.commit_group;

	// end inline asm
	@%p6 bra 	$L__BB0_19;
	shl.b32 	%r29, %r114, 5;
	add.s32 	%r30, %r29, %r2;
	add.s32 	%r31, %r30, 32;
	mul.wide.s32 	%rd19, %r31, 4;
	add.s64 	%rd3, %rd6, %rd19;
	add.s32 	%r8, %r31, %r4;
	add.s32 	%r32, %r8, 3;
	cvt.s64.s32 	%rd20, %r32;
	setp.gt.u64 	%p7, %rd5, %rd20;
	@%p7 bra 	$L__BB0_18;
	cvt.s64.s32 	%rd21, %r8;
	setp.le.u64 	%p8, %rd5, %rd21;
	add.s64 	%rd4, %rd3, %rd18;
	@%p8 bra 	$L__BB0_14;
	add.s32 	%r33, %r6, 4096;
	// begin inline asm
	cp.async.ca.shared.global [%r33], [%rd4], 4;

	// end inline asm
$L__BB0_14:
	add.s32 	%r34, %r8, 1;
	cvt.s64.s32 	%rd24, %r34;
	setp.le.u64 	%p9, %rd5, %rd24;
	@%p9 bra 	$L__BB0_16;
	add.s64 	%rd25, %rd4, 4;
	add.s32 	%r35, %r6, 4100;
	// begin inline asm
	cp.async.ca.shared.global [%r35], [%rd25], 4;

	// end inline asm
$L__BB0_16:
	add.s32 	%r36, %r8, 2;
	cvt.s64.s32 	%rd26, %r36;
	setp.le.u64 	%p10, %rd5, %rd26;
	@%p10 bra 	$L__BB0_19;
	add.s64 	%rd27, %rd4, 8;
	add.s32 	%r37, %r6, 4104;
	// begin inline asm
	cp.async.ca.shared.global [%r37], [%rd27], 4;

	// end inline asm
	bra.uni 	$L__BB0_19;
$L__BB0_18:
	add.s64 	%rd28, %rd3, %rd18;
	add.s32 	%r38, %r6, 4096;
	// begin inline asm
	cp.async.cg.shared.global [%r38], [%rd28], 16;

	// end inline asm
$L__BB0_19:
	// begin inline asm
	cp.async.commit_group;

	// end inline asm
	add.s32 	%r114, %r114, 2;
	setp.ne.s32 	%p11, %r114, 16;
	@%p11 bra 	$L__BB0_1;
	setp.lt.u32 	%p12, %r1, 8;
	cvta.to.global.u64 	%rd30, %rd7;
	// begin inline asm
	cp.async.wait_group 13;

	// end inline asm
	add.s32 	%r39, %r3, %r1;
	shl.b32 	%r40, %r39, 2;
	mov.u32 	%r41, _ZN8scan_gpu11shared_mem_E;
	add.s32 	%r42, %r41, %r40;
	add.s32 	%r43, %r2, %r1;
	mul.wide.s32 	%rd31, %r43, 4;
	add.s64 	%rd32, %rd30, %rd31;
	ld.shared.u32 	%r44, [%r42];
	shfl.sync.up.b32	%r45|%p13, %r44, 1, 0, -1;
	setp.eq.s32 	%p14, %r1, 0;
	selp.b32 	%r46, 0, %r45, %p14;
	add.s32 	%r47, %r44, %r46;
	shfl.sync.up.b32	%r48|%p15, %r47, 2, 0, -1;
	setp.lt.u32 	%p16, %r1, 2;
	selp.b32 	%r49, 0, %r48, %p16;
	add.s32 	%r50, %r47, %r49;
	shfl.sync.up.b32	%r51|%p17, %r50, 4, 0, -1;
	setp.lt.u32 	%p18, %r1, 4;
	selp.b32 	%r52, 0, %r51, %p18;
	add.s32 	%r53, %r50, %r52;
	shfl.sync.up.b32	%r54|%p19, %r53, 8, 0, -1;
	selp.b32 	%r55, 0, %r54, %p12;
	add.s32 	%r56, %r53, %r55;
	shfl.sync.up.b32	%r57|%p20, %r56, 16, 0, -1;
	setp.lt.u32 	%p21, %r1, 16;
	selp.b32 	%r58, 0, %r57, %p21;
	add.s32 	%r59, %r56, %r58;
	st.global.u32 	[%rd32], %r59;
	shfl.sync.idx.b32	%r60|%p22, %r59, 31, 31, -1;
	ld.shared.u32 	%r61, [%r42+4096];
	shfl.sync.up.b32	%r62|%p23, %r61, 1, 0, -1;
	selp.b32 	%r63, 0, %r62, %p14;
	add.s32 	%r64, %r61, %r63;
	shfl.sync.up.b32	%r65|%p24, %r64, 2, 0, -1;
	selp.b32 	%r66, 0, %r65, %p16;
	add.s32 	%r67, %r64, %r66;
	shfl.sync.up.b32	%r68|%p25, %r67, 4, 0, -1;
	selp.b32 	%r69, 0, %r68, %p18;
	add.s32 	%r70, %r67, %r69;
	shfl.sync.up.b32	%r71|%p26, %r70, 8, 0, -1;
	selp.b32 	%r72, 0, %r71, %p12;
	add.s32 	%r73, %r70, %r72;
	shfl.sync.up.b32	%r74|%p27, %r73, 16, 0, -1;
	selp.b32 	%r75, 0, %r74, %p21;
	add.s32 	%r76, %r73, %r75;
	add.s32 	%r77, %r76, %r60;
	st.global.u32 	[%rd32+128], %r77;
	shfl.sync.idx.b32	%r78|%p28, %r77, 31, 31, -1;
	ld.shared.u32 	%r79, [%r42+8192];
	shfl.sync.up.b32	%r80|%p29, %r79, 1, 0, -1;
	selp.b32 	%r81, 0, %r80, %p14;
	add.s32 	%r82, %r79, %r81;
	shfl.sync.up.b32	%r83|%p30, %r82, 2, 0, -1;
	selp.b32 	%r84, 0, %r83, %p16;
	add.s32 	%r85, %r82, %r84;
	shfl.sync.up.b32	%r86|%p31, %r85, 4, 0, -1;
	selp.b32 	%r87, 0, %r86, %p18;
	add.s32 	%r88, %r85, %r87;
	shfl.sync.up.b32	%r89|%p32, %r88, 8, 0, -1;
	selp.b32 	%r90, 0, %r89, %p12;
	add.s32 	%r91, %r88, %r90;
	shfl.sync.up.b32	%r92|%p33, %r91, 16, 0, -1;
	selp.b32 	%r93, 0, %r92, %p21;
	add.s32 	%r94, %r91, %r93;
	add.s32 	%r95, %r94, %r78;
	st.global.u32 	[%rd32+256], %r95;
	shfl.sync.idx.b32	%r96|%p34, %r95, 31, 31, -1;
	ld.shared.u32 	%r97, [%r42+12288];
	shfl.sync.up.b32	%r98|%p35, %r97, 1, 0, -1;
	selp.b32 	%r99, 0, %r98, %p14;
	add.s32 	%r100, %r97, %r99;
	shfl.sync.up.b32	%r101|%p36, %r100, 2, 0, -1;
	selp.b32 	%r102, 0, %r101, %p16;
	add.s32 	%r103, %r100, %r102;
	shfl.sync.up.b32	%r104|%p37, %r103, 4, 0, -1;
	selp.b32 	%r105, 0, %r104, %p18;
	add.s32 	%r106, %r103, %r105;
	shfl.sync.up.b32	%r107|%p38, %r106, 8, 0, -1;
	selp.b32 	%r108, 0, %r107, %p12;
	add.s32 	%r109, %r106, %r108;
	shfl.sync.up.b32	%r110|%p39, %r109, 16, 0, -1;
	selp.b32 	%r111, 0, %r110, %p21;
	add.s32 	%r112, %r109, %r111;
	add.s32 	%r113, %r112, %r96;
	st.global.u32 	[%rd32+384], %r113;
	ret;

}
	// .globl	_ZN8scan_gpu10warp_fixupI5SumOpEEvmPKNT_4DataEPS3_
.visible .entry _ZN8scan_gpu10warp_fixupI5SumOpEEvmPKNT_4DataEPS3_(
	.param .u64 _ZN8scan_gpu10warp_fixupI5SumOpEEvmPKNT_4DataEPS3__param_0,
	.param .u64 .ptr .align 1 _ZN8scan_gpu10warp_fixupI5SumOpEEvmPKNT_4DataEPS3__param_1,
	.param .u64 .ptr .align 1 _ZN8scan_gpu10warp_fixupI5SumOpEEvmPKNT_4DataEPS3__param_2
)
{
	.reg .pred 	%p<48>;
	.reg .b32 	%r<158>;
	.reg .b64 	%rd<103>;

	ld.param.u64 	%rd1, [_ZN8scan_gpu10warp_fixupI5SumOpEEvmPKNT_4DataEPS3__param_0];
	ld.param.u64 	%rd2, [_ZN8scan_gpu10warp_fixupI5SumOpEEvmPKNT_4DataEPS3__param_1];
	ld.param.u64 	%rd3, [_ZN8scan_gpu10warp_fixupI5SumOpEEvmPKNT_4DataEPS3__param_2];
	mov.u32 	%r1, %tid.x;
	mov.u32 	%r2, %tid.y;
	or.b32  	%r3, %r2, %r1;
	setp.ne.s32 	%p1, %r3, 0;
	@%p1 bra 	$L__BB1_65;
	mov.u32 	%r42, %ctaid.x;
	shl.b32 	%r4, %r42, 12;
	cvt.u32.u64 	%r5, %rd1;
	or.b32  	%r6, %r4, 128;
	setp.ge.s32 	%p2, %r4, %r5;
	@%p2 bra 	$L__BB1_3;
	min.s32 	%r44, %r6, %r5;
	mul.wide.s32 	%rd5, %r44, 4;
	add.s64 	%rd6, %rd2, %rd5;
	add.s64 	%rd4, %rd6, -4;
	mov.u32 	%r43, _ZN8scan_gpu11shared_mem_E;
	// begin inline asm
	cp.async.ca.shared.global [%r43], [%rd4], 4;

	// end inline asm
$L__BB1_3:
	add.s32 	%r7, %r4, 256;
	setp.ge.s32 	%p3, %r6, %r5;
	@%p3 bra 	$L__BB1_5;
	min.s32 	%r46, %r7, %r5;
	mul.wide.s32 	%rd8, %r46, 4;
	add.s64 	%rd9, %rd2, %rd8;
	add.s64 	%rd7, %rd9, -4;
	mov.u32 	%r47, _ZN8scan_gpu11shared_mem_E;
	add.s32 	%r45, %r47, 4;
	// begin inline asm
	cp.async.ca.shared.global [%r45], [%rd7], 4;

	// end inline asm
$L__BB1_5:
	add.s32 	%r8, %r4, 384;
	setp.ge.s32 	%p4, %r7, %r5;
	@%p4 bra 	$L__BB1_7;
	min.s32 	%r49, %r8, %r5;
	mul.wide.s32 	%rd11, %r49, 4;
	add.s64 	%rd12, %rd2, %rd11;
	add.s64 	%rd10, %rd12, -4;
	mov.u32 	%r50, _ZN8scan_gpu11shared_mem_E;
	add.s32 	%r48, %r50, 8;
	// begin inline asm
	cp.async.ca.shared.global [%r48], [%rd10], 4;

	// end inline asm
$L__BB1_7:
	add.s32 	%r9, %r4, 512;
	setp.ge.s32 	%p5, %r8, %r5;
	@%p5 bra 	$L__BB1_9;
	min.s32 	%r52, %r9, %r5;
	mul.wide.s32 	%rd14, %r52, 4;
	add.s64 	%rd15, %rd2, %rd14;
	add.s64 	%rd13, %rd15, -4;
	mov.u32 	%r53, _ZN8scan_gpu11shared_mem_E;
	add.s32 	%r51, %r53, 12;
	// begin inline asm
	cp.async.ca.shared.global [%r51], [%rd13], 4;

	// end inline asm
$L__BB1_9:
	add.s32 	%r10, %r4, 640;
	setp.ge.s32 	%p6, %r9, %r5;
	@%p6 bra 	$L__BB1_11;
	min.s32 	%r55, %r10, %r5;
	mul.wide.s32 	%rd17, %r55, 4;
	add.s64 	%rd18, %rd2, %rd17;
	add.s64 	%rd16, %rd18, -4;
	mov.u32 	%r56, _ZN8scan_gpu11shared_mem_E;
	add.s32 	%r54, %r56, 16;
	// begin inline asm
	cp.async.ca.shared.global [%r54], [%rd16], 4;

	// end inline asm
$L__BB1_11:
	add.s32 	%r11, %r4, 768;
	setp.ge.s32 	%p7, %r10, %r5;
	@%p7 bra 	$L__BB1_13;
	min.s32 	%r58, %r11, %r5;
	mul.wide.s32 	%rd20, %r58, 4;
	add.s64 	%rd21, %rd2, %rd20;
	add.s64 	%rd19, %rd21, -4;
	mov.u32 	%r59, _ZN8scan_gpu11shared_mem_E;
	add.s32 	%r57, %r59, 20;
	// begin inline asm
	cp.async.ca.shared.global [%r57], [%rd19], 4;

	// end inline asm
$L__BB1_13:
	add.s32 	%r12, %r4, 896;
	setp.ge.s32 	%p8, %r11, %r5;
	@%p8 bra 	$L__BB1_15;
	min.s32 	%r61, %r12, %r5;
	mul.wide.s32 	%rd23, %r61, 4;
	add.s64 	%rd24, %rd2, %rd23;
	add.s64 	%rd22, %rd24, -4;
	mov.u32 	%r62, _ZN8scan_gpu11shared_mem_E;
	add.s32 	%r60, %r62, 24;
	// begin inline asm
	cp.async.ca.shared.global [%r60], [%rd22], 4;

	// end inline asm
$L__BB1_15:
	add.s32 	%r13, %r4, 1024;
	setp.ge.s32 	%p9, %r12, %r5;
	@%p9 bra 	$L__BB1_17;
	min.s32 	%r64, %r13, %r5;
	mul.wide.s32 	%rd26, %r64, 4;
	add.s64 	%rd27, %rd2, %rd26;
	add.s64 	%rd25, %rd27, -4;
	mov.u32 	%r65, _ZN8scan_gpu11shared_mem_E;
	add.s32 	%r63, %r65, 28;
	// begin inline asm
	cp.async.ca.shared.global [%r63], [%rd25], 4;

	// end inline asm
$L__BB1_17:
	add.s32 	%r14, %r4, 1152;
	setp.ge.s32 	%p10, %r13, %r5;
	@%p10 bra 	$L__BB1_19;
	min.s32 	%r67, %r14, %r5;
	mul.wide.s32 	%rd29, %r67, 4;
	add.s64 	%rd30, %rd2, %rd29;
	add.s64 	%rd28, %rd30, -4;
	mov.u32 	%r68, _ZN8scan_gpu11shared_mem_E;
	add.s32 	%r66, %r68, 32;
	// begin inline asm
	cp.async.ca.shared.global [%r66], [%rd28], 4;

	// end inline asm
$L__BB1_19:
	add.s32 	%r15, %r4, 1280;
	setp.ge.s32 	%p11, %r14, %r5;
	@%p11 bra 	$L__BB1_21;
	min.s32 	%r70, %r15, %r5;
	mul.wide.s32 	%rd32, %r70, 4;
	add.s64 	%rd33, %rd2, %rd32;
	add.s64 	%rd31, %rd33, -4;
	mov.u32 	%r71, _ZN8scan_gpu11shared_mem_E;
	add.s32 	%r69, %r71, 36;
	// begin inline asm
	cp.async.ca.shared.global [%r69], [%rd31], 4;

	// end inline asm
$L__BB1_21:
	add.s32 	%r16, %r4, 1408;
	setp.ge.s32 	%p12, %r15, %r5;
	@%p12 bra 	$L__BB1_23;
	min.s32 	%r73, %r16, %r5;
	mul.wide.s32 	%rd35, %r73, 4;
	add.s64 	%rd36, %rd2, %rd35;
	add.s64 	%rd34, %rd36, -4;
	mov.u32 	%r74, _ZN8scan_gpu11shared_mem_E;
	add.s32 	%r72, %r74, 40;
	// begin inline asm
	cp.async.ca.shared.global [%r72], [%rd34], 4;

	// end inline asm
$L__BB1_23:
	add.s32 	%r17, %r4, 1536;
	setp.ge.s32 	%p13, %r16, %r5;
	@%p13 bra 	$L__BB1_25;
	min.s32 	%r76, %r17, %r5;
	mul.wide.s32 	%rd38, %r76, 4;
	add.s64 	%rd39, %rd2, %rd38;
	add.s64 	%rd37, %rd39, -4;
	mov.u32 	%r77, _ZN8scan_gpu11shared_mem_E;
	add.s32 	%r75, %r77, 44;
	// begin inline asm
	cp.async.ca.shared.global [%r75], [%rd37], 4;

	// end inline asm
$L__BB1_25:
	add.s32 	%r18, %r4, 1664;
	setp.ge.s32 	%p14, %r17, %r5;
	@%p14 bra 	$L__BB1_27;
	min.s32 	%r79, %r18, %r5;
	mul.wide.s32 	%rd41, %r79, 4;
	add.s64 	%rd42, %rd2, %rd41;
	add.s64 	%rd40, %rd42, -4;
	mov.u32 	%r80, _ZN8scan_gpu11shared_mem_E;
	add.s32 	%r78, %r80, 48;
	// begin inline asm
	cp.async.ca.shared.global [%r78], [%rd40], 4;

	// end inline asm
$L__BB1_27:
	add.s32 	%r19, %r4, 1792;
	setp.ge.s32 	%p15, %r18, %r5;
	@%p15 bra 	$L__BB1_29;
	min.s32 	%r82, %r19, %r5;
	mul.wide.s32 	%rd44, %r82, 4;
	add.s64 	%rd45, %rd2, %rd44;
	add.s64 	%rd43, %rd45, -4;
	mov.u32 	%r83, _ZN8scan_gpu11shared_mem_E;
	add.s32 	%r81, %r83, 52;
	// begin inline asm
	cp.async.ca.shared.global [%r81], [%rd43], 4;

	// end inline asm
$L__BB1_29:
	add.s32 	%r20, %r4, 1920;
	setp.ge.s32 	%p16, %r19, %r5;
	@%p16 bra 	$L__BB1_31;
	min.s32 	%r85, %r20, %r5;
	mul.wide.s32 	%rd47, %r85, 4;
	add.s64 	%rd48, %rd2, %rd47;
	add.s64 	%rd46, %rd48, -4;
	mov.u32 	%r86, _ZN8scan_gpu11shared_mem_E;
	add.s32 	%r84, %r86, 56;
	// begin inline asm
	cp.async.ca.shared.global [%r84], [%rd46], 4;

	// end inline asm
$L__BB1_31:
	add.s32 	%r21, %r4, 2048;
	setp.ge.s32 	%p17, %r20, %r5;
	@%p17 bra 	$L__BB1_33;
	min.s32 	%r88, %r21, %r5;
	mul.wide.s32 	%rd50, %r88, 4;
	add.s64 	%rd51, %rd2, %rd50;
	add.s64 	%rd49, %rd51, -4;
	mov.u32 	%r89, _ZN8scan_gpu11shared_mem_E;
	add.s32 	%r87, %r89, 60;
	// begin inline asm
	cp.async.ca.shared.global [%r87], [%rd49], 4;

	// end inline asm
$L__BB1_33:
	add.s32 	%r22, %r4, 2176;
	setp.ge.s32 	%p18, %r21, %r5;
	@%p18 bra 	$L__BB1_35;
	min.s32 	%r91, %r22, %r5;
	mul.wide.s32 	%rd53, %r91, 4;
	add.s64 	%rd54, %rd2, %rd53;
	add.s64 	%rd52, %rd54, -4;
	mov.u32 	%r92, _ZN8scan_gpu11shared_mem_E;
	add.s32 	%r90, %r92, 64;
	// begin inline asm
	cp.async.ca.shared.global [%r90], [%rd52], 4;

	// end inline asm
$L__BB1_35:
	add.s32 	%r23, %r4, 2304;
	setp.ge.s32 	%p19, %r22, %r5;
	@%p19 bra 	$L__BB1_37;
	min.s32 	%r94, %r23, %r5;
	mul.wide.s32 	%rd56, %r94, 4;
	add.s64 	%rd57, %rd2, %rd56;
	add.s64 	%rd55, %rd57, -4;
	mov.u32 	%r95, _ZN8scan_gpu11shared_mem_E;
	add.s32 	%r93, %r95, 68;
	// begin inline asm
	cp.async.ca.shared.global [%r93], [%rd55], 4;

	// end inline asm
$L__BB1_37:
	add.s32 	%r24, %r4, 2432;
	setp.ge.s32 	%p20, %r23, %r5;
	@%p20 bra 	$L__BB1_39;
	min.s32 	%r97, %r24, %r5;
	mul.wide.s32 	%rd59, %r97, 4;
	add.s64 	%rd60, %rd2, %rd59;
	add.s64 	%rd58, %rd60, -4;
	mov.u32 	%r98, _ZN8scan_gpu11shared_mem_E;
	add.s32 	%r96, %r98, 72;
	// begin inline asm
	cp.async.ca.shared.global [%r96], [%rd58], 4;

	// end inline asm
$L__BB1_39:
	add.s32 	%r25, %r4, 2560;
	setp.ge.s32 	%p21, %r24, %r5;
	@%p21 bra 	$L__BB1_41;
	min.s32 	%r100, %r25, %r5;
	mul.wide.s32 	%rd62, %r100, 4;
	add.s64 	%rd63, %rd2, %rd62;
	add.s64 	%rd61, %rd63, -4;
	mov.u32 	%r101, _ZN8scan_gpu11shared_mem_E;
	add.s32 	%r99, %r101, 76;
	// begin inline asm
	cp.async.ca.shared.global [%r99], [%rd61], 4;

	// end inline asm
$L__BB1_41:
	add.s32 	%r26, %r4, 2688;
	setp.ge.s32 	%p22, %r25, %r5;
	@%p22 bra 	$L__BB1_43;
	min.s32 	%r103, %r26, %r5;
	mul.wide.s32 	%rd65, %r103, 4;
	add.s64 	%rd66, %rd2, %rd65;
	add.s64 	%rd64, %rd66, -4;
	mov.u32 	%r104, _ZN8scan_gpu11shared_mem_E;
	add.s32 	%r102, %r104, 80;
	// begin inline asm
	cp.async.ca.shared.global [%r102], [%rd64], 4;

	// end inline asm
$L__BB1_43:
	add.s32 	%r27, %r4, 2816;
	setp.ge.s32 	%p23, %r26, %r5;
	@%p23 bra 	$L__BB1_45;
	min.s32 	%r106, %r27, %r5;
	mul.wide.s32 	%rd68, %r106, 4;
	add.s64 	%rd69, %rd2, %rd68;
	add.s64 	%rd67, %rd69, -4;
	mov.u32 	%r107, _ZN8scan_gpu11shared_mem_E;
	add.s32 	%r105, %r107, 84;
	// begin inline asm
	cp.async.ca.shared.global [%r105], [%rd67], 4;

	// end inline asm
$L__BB1_45:
	add.s32 	%r28, %r4, 2944;
	setp.ge.s32 	%p24, %r27, %r5;
	@%p24 bra 	$L__BB1_47;
	min.s32 	%r109, %r28, %r5;
	mul.wide.s32 	%rd71, %r109, 4;
	add.s64 	%rd72, %rd2, %rd71;
	add.s64 	%rd70, %rd72, -4;
	mov.u32 	%r110, _ZN8scan_gpu11shared_mem_E;
	add.s32 	%r108, %r110, 88;
	// begin inline asm
	cp.async.ca.shared.global [%r108], [%rd70], 4;

	// end inline asm
$L__BB1_47:
	add.s32 	%r29, %r4, 3072;
	setp.ge.s32 	%p25, %r28, %r5;
	@%p25 bra 	$L__BB1_49;
	min.s32 	%r112, %r29, %r5;
	mul.wide.s32 	%rd74, %r112, 4;
	add.s64 	%rd75, %rd2, %rd74;
	add.s64 	%rd73, %rd75, -4;
	mov.u32 	%r113, _ZN8scan_gpu11shared_mem_E;
	add.s32 	%r111, %r113, 92;
	// begin inline asm
	cp.async.ca.shared.global [%r111], [%rd73], 4;

	// end inline asm
$L__BB1_49:
	add.s32 	%r30, %r4, 3200;
	setp.ge.s32 	%p26, %r29, %r5;
	@%p26 bra 	$L__BB1_51;
	min.s32 	%r115, %r30, %r5;
	mul.wide.s32 	%rd77, %r115, 4;
	add.s64 	%rd78, %rd2, %rd77;
	add.s64 	%rd76, %rd78, -4;
	mov.u32 	%r116, _ZN8scan_gpu11shared_mem_E;
	add.s32 	%r114, %r116, 96;
	// begin inline asm
	cp.async.ca.shared.global [%r114], [%rd76], 4;

	// end inline asm
$L__BB1_51:
	add.s32 	%r31, %r4, 3328;
	setp.ge.s32 	%p27, %r30, %r5;
	@%p27 bra 	$L__BB1_53;
	min.s32 	%r118, %r31, %r5;
	mul.wide.s32 	%rd80, %r118, 4;
	add.s64 	%rd81, %rd2, %rd80;
	add.s64 	%rd79, %rd81, -4;
	mov.u32 	%r119, _ZN8scan_gpu11shared_mem_E;
	add.s32 	%r117, %r119, 100;
	// begin inline asm
	cp.async.ca.shared.global [%r117], [%rd79], 4;

	// end inline asm
$L__BB1_53:
	add.s32 	%r32, %r4, 3456;
	setp.ge.s32 	%p28, %r31, %r5;
	@%p28 bra 	$L__BB1_55;
	min.s32 	%r121, %r32, %r5;
	mul.wide.s32 	%rd83, %r121, 4;
	add.s64 	%rd84, %rd2, %rd83;
	add.s64 	%rd82, %rd84, -4;
	mov.u32 	%r122, _ZN8scan_gpu11shared_mem_E;
	add.s32 	%r120, %r122, 104;
	// begin inline asm
	cp.async.ca.shared.global [%r120], [%rd82], 4;

	// end inline asm
$L__BB1_55:
	add.s32 	%r33, %r4, 3584;
	setp.ge.s32 	%p29, %r32, %r5;
	@%p29 bra 	$L__BB1_57;
	min.s32 	%r124, %r33, %r5;
	mul.wide.s32 	%rd86, %r124, 4;
	add.s64 	%rd87, %rd2, %rd86;
	add.s64 	%rd85, %rd87, -4;
	mov.u32 	%r125, _ZN8scan_gpu11shared_mem_E;
	add.s32 	%r123, %r125, 108;
	// begin inline asm
	cp.async.ca.shared.global [%r123], [%rd85], 4;

	// end inline asm
$L__BB1_57:
	add.s32 	%r34, %r4, 3712;
	setp.ge.s32 	%p30, %r33, %r5;
	@%p30 bra 	$L__BB1_59;
	min.s32 	%r127, %r34, %r5;
	mul.wide.s32 	%rd89, %r127, 4;
	add.s64 	%rd90, %rd2, %rd89;
	add.s64 	%rd88, %rd90, -4;
	mov.u32 	%r128, _ZN8scan_gpu11shared_mem_E;
	add.s32 	%r126, %r128, 112;
	// begin inline asm
	cp.async.ca.shared.global [%r126], [%rd88], 4;

	// end inline asm
$L__BB1_59:
	add.s32 	%r35, %r4, 3840;
	setp.ge.s32 	%p31, %r34, %r5;
	@%p31 bra 	$L__BB1_61;
	min.s32 	%r130, %r35, %r5;
	mul.wide.s32 	%rd92, %r130, 4;
	add.s64 	%rd93, %rd2, %rd92;
	add.s64 	%rd91, %rd93, -4;
	mov.u32 	%r131, _ZN8scan_gpu11shared_mem_E;
	add.s32 	%r129, %r131, 116;
	// begin inline asm
	cp.async.ca.shared.global [%r129], [%rd91], 4;

	// end inline asm
$L__BB1_61:
	add.s32 	%r36, %r4, 3968;
	setp.ge.s32 	%p32, %r35, %r5;
	@%p32 bra 	$L__BB1_63;
	min.s32 	%r133, %r36, %r5;
	mul.wide.s32 	%rd95, %r133, 4;
	add.s64 	%rd96, %rd2, %rd95;
	add.s64 	%rd94, %rd96, -4;
	mov.u32 	%r134, _ZN8scan_gpu11shared_mem_E;
	add.s32 	%r132, %r134, 120;
	// begin inline asm
	cp.async.ca.shared.global [%r132], [%rd94], 4;

	// end inline asm
$L__BB1_63:
	add.s32 	%r135, %r4, 4096;
	min.s32 	%r37, %r135, %r5;
	setp.ge.s32 	%p33, %r36, %r5;
	@%p33 bra 	$L__BB1_65;
	mul.wide.s32 	%rd98, %r37, 4;
	add.s64 	%rd99, %rd2, %rd98;
	add.s64 	%rd97, %rd99, -4;
	mov.u32 	%r137, _ZN8scan_gpu11shared_mem_E;
	add.s32 	%r136, %r137, 124;
	// begin inline asm
	cp.async.ca.shared.global [%r136], [%rd97], 4;

	// end inline asm
$L__BB1_65:
	// begin inline asm
	cp.async.commit_group;

	// end inline asm
	// begin inline asm
	cp.async.wait_group 0;

	// end inline asm
	setp.ne.s32 	%p34, %r2, 0;
	@%p34 bra 	$L__BB1_70;
	setp.gt.u32 	%p35, %r1, 31;
	shl.b32 	%r139, %r1, 2;
	mov.u32 	%r140, _ZN8scan_gpu11shared_mem_E;
	add.s32 	%r38, %r140, %r139;
	mov.b32 	%r157, 0;
	@%p35 bra 	$L__BB1_68;
	ld.shared.u32 	%r157, [%r38];
$L__BB1_68:
	setp.gt.u32 	%p36, %r1, 31;
	shfl.sync.up.b32	%r141|%p37, %r157, 1, 0, -1;
	setp.eq.s32 	%p38, %r1, 0;
	selp.b32 	%r142, 0, %r141, %p38;
	add.s32 	%r143, %r142, %r157;
	shfl.sync.up.b32	%r144|%p39, %r143, 2, 0, -1;
	setp.lt.u32 	%p40, %r1, 2;
	selp.b32 	%r145, 0, %r144, %p40;
	add.s32 	%r146, %r145, %r143;
	shfl.sync.up.b32	%r147|%p41, %r146, 4, 0, -1;
	setp.lt.u32 	%p42, %r1, 4;
	selp.b32 	%r148, 0, %r147, %p42;
	add.s32 	%r149, %r148, %r146;
	shfl.sync.up.b32	%r150|%p43, %r149, 8, 0, -1;
	setp.lt.u32 	%p44, %r1, 8;
	selp.b32 	%r151, 0, %r150, %p44;
	add.s32 	%r152, %r151, %r149;
	shfl.sync.up.b32	%r153|%p45, %r152, 16, 0, -1;
	setp.lt.u32 	%p46, %r1, 16;
	selp.b32 	%r154, 0, %r153, %p46;
	add.s32 	%r41, %r154, %r152;
	@%p36 bra 	$L__BB1_70;
	st.shared.u32 	[%r38], %r41;
$L__BB1_70:
	setp.ne.s32 	%p47, %r3, 0;
	@%p47 bra 	$L__BB1_72;
	ld.shared.u32 	%r155, [_ZN8scan_gpu11shared_mem_E+124];
	mov.u32 	%r156, %ctaid.x;
	cvta.to.global.u64 	%rd100, %rd3;
	mul.wide.u32 	%rd101, %r156, 4;
	add.s64 	%rd102, %rd100, %rd101;
	st.global.u32 	[%rd102], %r155;
$L__BB1_72:
	ret;

}
	// .globl	_ZN8scan_gpu8finalizeI5SumOpEEvmPNT_4DataEPKS3_
.visible .entry _ZN8scan_gpu8finalizeI5SumOpEEvmPNT_4DataEPKS3_(
	.param .u64 _ZN8scan_gpu8finalizeI5SumOpEEvmPNT_4DataEPKS3__param_0,
	.param .u64 .ptr .align 1 _ZN8scan_gpu8finalizeI5SumOpEEvmPNT_4DataEPKS3__param_1,
	.param .u64 .ptr .align 1 _ZN8scan_gpu8finalizeI5SumOpEEvmPNT_4DataEPKS3__param_2
)
{
	.reg .pred 	%p<47>;
	.reg .b32 	%r<101>;
	.reg .b64 	%rd<54>;

	ld.param.u64 	%rd3, [_ZN8scan_gpu8finalizeI5SumOpEEvmPNT_4DataEPKS3__param_0];
	ld.param.u64 	%rd4, [_ZN8scan_gpu8finalizeI5SumOpEEvmPNT_4DataEPKS3__param_1];
	ld.param.u64 	%rd5, [_ZN8scan_gpu8finalizeI5SumOpEEvmPNT_4DataEPKS3__param_2];
	mov.u32 	%r1, %tid.x;
	mov.u32 	%r2, %tid.y;
	mov.u32 	%r3, %ctaid.x;
	shl.b32 	%r4, %r3, 12;
	setp.eq.s32 	%p1, %r3, 0;
	setp.ne.s32 	%p2, %r2, 0;
	or.pred  	%p3, %p1, %p2;
	@%p3 bra 	$L__BB2_2;
	mul.wide.u32 	%rd7, %r3, 4;
	add.s64 	%rd8, %rd5, %rd7;
	add.s64 	%rd6, %rd8, -4;
	mov.u32 	%r24, _ZN8scan_gpu11shared_mem_E;
	add.s32 	%r23, %r24, 16512;
	// begin inline asm
	cp.async.ca.shared.global [%r23], [%rd6], 4;

	// end inline asm
	// begin inline asm
	cp.async.commit_group;

	// end inline asm
$L__BB2_2:
	setp.ne.s32 	%p4, %r2, 0;
	setp.gt.u32 	%p5, %r1, 31;
	shl.b32 	%r26, %r1, 2;
	mov.u32 	%r27, _ZN8scan_gpu11shared_mem_E;
	add.s32 	%r28, %r27, %r26;
	add.s32 	%r5, %r28, 16384;
	or.pred  	%p6, %p4, %p5;
	@%p6 bra 	$L__BB2_5;
	shl.b32 	%r29, %r1, 7;
	add.s32 	%r30, %r4, %r29;
	add.s32 	%r31, %r30, 128;
	cvt.u32.u64 	%r32, %rd3;
	min.s32 	%r6, %r31, %r32;
	setp.ge.s32 	%p7, %r30, %r32;
	@%p7 bra 	$L__BB2_5;
	mul.wide.s32 	%rd10, %r6, 4;
	add.s64 	%rd11, %rd4, %rd10;
	add.s64 	%rd9, %rd11, -4;
	// begin inline asm
	cp.async.ca.shared.global [%r5], [%rd9], 4;

	// end inline asm
$L__BB2_5:
	setp.ne.s32 	%p8, %r2, 0;
	// begin inline asm
	cp.async.commit_group;

	// end inline asm
	// begin inline asm
	cp.async.wait_group 0;

	// end inline asm
	@%p8 bra 	$L__BB2_10;
	setp.gt.u32 	%p9, %r1, 31;
	mov.b32 	%r99, 0;
	@%p9 bra 	$L__BB2_8;
	ld.shared.u32 	%r99, [%r5];
$L__BB2_8:
	setp.gt.u32 	%p10, %r1, 31;
	shfl.sync.up.b32	%r35|%p11, %r99, 1, 0, -1;
	setp.eq.s32 	%p12, %r1, 0;
	selp.b32 	%r36, 0, %r35, %p12;
	add.s32 	%r37, %r36, %r99;
	shfl.sync.up.b32	%r38|%p13, %r37, 2, 0, -1;
	setp.lt.u32 	%p14, %r1, 2;
	selp.b32 	%r39, 0, %r38, %p14;
	add.s32 	%r40, %r39, %r37;
	shfl.sync.up.b32	%r41|%p15, %r40, 4, 0, -1;
	setp.lt.u32 	%p16, %r1, 4;
	selp.b32 	%r42, 0, %r41, %p16;
	add.s32 	%r43, %r42, %r40;
	shfl.sync.up.b32	%r44|%p17, %r43, 8, 0, -1;
	setp.lt.u32 	%p18, %r1, 8;
	selp.b32 	%r45, 0, %r44, %p18;
	add.s32 	%r46, %r45, %r43;
	shfl.sync.up.b32	%r47|%p19, %r46, 16, 0, -1;
	setp.lt.u32 	%p20, %r1, 16;
	selp.b32 	%r48, 0, %r47, %p20;
	add.s32 	%r9, %r48, %r46;
	@%p10 bra 	$L__BB2_10;
	st.shared.u32 	[%r5], %r9;
$L__BB2_10:
	bar.sync 	0;
	setp.eq.s32 	%p21, %r3, 0;
	mov.b32 	%r100, 0;
	@%p21 bra 	$L__BB2_12;
	ld.shared.u32 	%r100, [_ZN8scan_gpu11shared_mem_E+16512];
$L__BB2_12:
	shl.b32 	%r50, %r2, 7;
	add.s32 	%r51, %r4, %r50;
	setp.eq.s32 	%p22, %r2, 0;
	shl.b32 	%r52, %r2, 2;
	add.s32 	%r54, %r27, %r52;
	ld.shared.u32 	%r55, [%r54+16380];
	shl.b32 	%r56, %r2, 5;
	cvt.s64.s32 	%rd12, %r51;
	add.s32 	%r12, %r51, %r26;
	setp.gt.u32 	%p23, %r1, 7;
	cvt.u64.u32 	%rd13, %r26;
	add.s32 	%r58, %r56, %r26;
	add.s64 	%rd14, %rd12, %rd13;
	shl.b64 	%rd15, %rd14, 2;
	add.s64 	%rd1, %rd4, %rd15;
	shl.b32 	%r59, %r58, 2;
	add.s32 	%r13, %r27, %r59;
	mul.lo.s32 	%r14, %r1, -3;
	add.s32 	%r15, %r12, %r14;
	selp.b32 	%r60, 0, %r55, %p22;
	add.s32 	%r16, %r60, %r100;
	@%p23 bra 	$L__BB2_21;
	add.s32 	%r61, %r12, 3;
	cvt.s64.s32 	%rd16, %r61;
	setp.le.u64 	%p24, %rd3, %rd16;
	@%p24 bra 	$L__BB2_15;
	// begin inline asm
	cp.async.cg.shared.global [%r13], [%rd1], 16;

	// end inline asm
	bra.uni 	$L__BB2_21;
$L__BB2_15:
	cvt.s64.s32 	%rd17, %r12;
	setp.le.u64 	%p25, %rd3, %rd17;
	@%p25 bra 	$L__BB2_17;
	// begin inline asm
	cp.async.ca.shared.global [%r13], [%rd1], 4;

	// end inline asm
$L__BB2_17:
	add.s32 	%r63, %r12, 1;
	cvt.s64.s32 	%rd19, %r63;
	setp.le.u64 	%p26, %rd3, %rd19;
	@%p26 bra 	$L__BB2_19;
	add.s64 	%rd20, %rd1, 4;
	add.s32 	%r64, %r13, 4;
	// begin inline asm
	cp.async.ca.shared.global [%r64], [%rd20], 4;

	// end inline asm
$L__BB2_19:
	add.s32 	%r65, %r12, 2;
	cvt.s64.s32 	%rd21, %r65;
	setp.le.u64 	%p27, %rd3, %rd21;
	@%p27 bra 	$L__BB2_21;
	add.s64 	%rd22, %rd1, 8;
	add.s32 	%r66, %r13, 8;
	// begin inline asm
	cp.async.ca.shared.global [%r66], [%rd22], 4;

	// end inline asm
$L__BB2_21:
	setp.gt.u32 	%p28, %r1, 7;
	// begin inline asm
	cp.async.commit_group;

	// end inline asm
	// begin inline asm
	cp.async.wait_group 0;

	// end inline asm
	bar.sync 	0;
	@%p28 bra 	$L__BB2_30;
	add.s32 	%r68, %r12, 35;
	cvt.s64.s32 	%rd24, %r68;
	setp.le.u64 	%p29, %rd3, %rd24;
	@%p29 bra 	$L__BB2_24;
	add.s64 	%rd31, %rd1, 128;
	add.s32 	%r75, %r13, 4096;
	// begin inline asm
	cp.async.cg.shared.global [%r75], [%rd31], 16;

	// end inline asm
	bra.uni 	$L__BB2_30;
$L__BB2_24:
	add.s32 	%r69, %r12, 32;
	cvt.s64.s32 	%rd25, %r69;
	setp.le.u64 	%p30, %rd3, %rd25;
	@%p30 bra 	$L__BB2_26;
	add.s64 	%rd26, %rd1, 128;
	add.s32 	%r70, %r13, 4096;
	// begin inline asm
	cp.async.ca.shared.global [%r70], [%rd26], 4;

	// end inline asm
$L__BB2_26:
	add.s32 	%r71, %r12, 33;
	cvt.s64.s32 	%rd27, %r71;
	setp.le.u64 	%p31, %rd3, %rd27;
	@%p31 bra 	$L__BB2_28;
	add.s64 	%rd28, %rd1, 132;
	add.s32 	%r72, %r13, 4100;
	// begin inline asm
	cp.async.ca.shared.global [%r72], [%rd28], 4;

	// end inline asm
$L__BB2_28:
	add.s32 	%r73, %r12, 34;
	cvt.s64.s32 	%rd29, %r73;
	setp.le.u64 	%p32, %rd3, %rd29;
	@%p32 bra 	$L__BB2_30;
	add.s64 	%rd30, %rd1, 136;
	add.s32 	%r74, %r13, 4104;
	// begin inline asm
	cp.async.ca.shared.global [%r74], [%rd30], 4;

	// end inline asm
$L__BB2_30:
	// begin inline asm
	cp.async.commit_group;

	// end inline asm
	shl.b32 	%r76, %r14, 2;
	add.s32 	%r17, %r13, %r76;
	ld.shared.u32 	%r18, [%r17];
	bar.sync 	0;
	cvt.s64.s32 	%rd32, %r15;
	setp.le.u64 	%p33, %rd3, %rd32;
	cvta.to.global.u64 	%rd33, %rd4;
	mul.wide.s32 	%rd34, %r15, 4;
	add.s64 	%rd2, %rd33, %rd34;
	@%p33 bra 	$L__BB2_32;
	add.s32 	%r77, %r16, %r18;
	st.global.u32 	[%rd2], %r77;
$L__BB2_32:
	setp.gt.u32 	%p34, %r1, 7;
	// begin inline asm
	cp.async.wait_group 0;

	// end inline asm
	bar.sync 	0;
	@%p34 bra 	$L__BB2_41;
	add.s32 	%r78, %r12, 67;
	cvt.s64.s32 	%rd35, %r78;
	setp.gt.u64 	%p35, %rd3, %rd35;
	@%p35 bra 	$L__BB2_40;
	add.s32 	%r79, %r12, 64;
	cvt.s64.s32 	%rd36, %r79;
	setp.le.u64 	%p36, %rd3, %rd36;
	@%p36 bra 	$L__BB2_36;
	add.s64 	%rd37, %rd1, 256;
	add.s32 	%r80, %r13, 8192;
	// begin inline asm
	cp.async.ca.shared.global [%r80], [%rd37], 4;

	// end inline asm
$L__BB2_36:
	add.s32 	%r81, %r12, 65;
	cvt.s64.s32 	%rd38, %r81;
	setp.le.u64 	%p37, %rd3, %rd38;
	@%p37 bra 	$L__BB2_38;
	add.s64 	%rd39, %rd1, 260;
	add.s32 	%r82, %r13, 8196;
	// begin inline asm
	cp.async.ca.shared.global [%r82], [%rd39], 4;

	// end inline asm
$L__BB2_38:
	add.s32 	%r83, %r12, 66;
	cvt.s64.s32 	%rd40, %r83;
	setp.le.u64 	%p38, %rd3, %rd40;
	@%p38 bra 	$L__BB2_41;
	add.s64 	%rd41, %rd1, 264;
	add.s32 	%r84, %r13, 8200;
	// begin inline asm
	cp.async.ca.shared.global [%r84], [%rd41], 4;

	// end inline asm
	bra.uni 	$L__BB2_41;
$L__BB2_40:
	add.s64 	%rd42, %rd1, 256;
	add.s32 	%r85, %r13, 8192;
	// begin inline asm
	cp.async.cg.shared.global [%r85], [%rd42], 16;

	// end inline asm
$L__BB2_41:
	// begin inline asm
	cp.async.commit_group;

	// end inline asm
	ld.shared.u32 	%r19, [%r17+4096];
	bar.sync 	0;
	add.s32 	%r20, %r15, 32;
	cvt.s64.s32 	%rd43, %r20;
	setp.le.u64 	%p39, %rd3, %rd43;
	@%p39 bra 	$L__BB2_43;
	add.s32 	%r86, %r16, %r19;
	st.global.u32 	[%rd2+128], %r86;
$L__BB2_43:
	setp.gt.u32 	%p40, %r1, 7;
	// begin inline asm
	cp.async.wait_group 0;

	// end inline asm
	bar.sync 	0;
	@%p40 bra 	$L__BB2_52;
	add.s32 	%r87, %r12, 99;
	cvt.s64.s32 	%rd44, %r87;
	setp.gt.u64 	%p41, %rd3, %rd44;
	@%p41 bra 	$L__BB2_51;
	add.s32 	%r88, %r12, 96;
	cvt.s64.s32 	%rd45, %r88;
	setp.le.u64 	%p42, %rd3, %rd45;
	@%p42 bra 	$L__BB2_47;
	add.s64 	%rd46, %rd1, 384;
	add.s32 	%r89, %r13, 12288;
	// begin inline asm
	cp.async.ca.shared.global [%r89], [%rd46], 4;

	// end inline asm
$L__BB2_47:
	add.s32 	%r90, %r12, 97;
	cvt.s64.s32 	%rd47, %r90;
	setp.le.u64 	%p43, %rd3, %rd47;
	@%p43 bra 	$L__BB2_49;
	add.s64 	%rd48, %rd1, 388;
	add.s32 	%r91, %r13, 12292;
	// begin inline asm
	cp.async.ca.shared.global [%r91], [%rd48], 4;

	// end inline asm
$L__BB2_49:
	add.s32 	%r92, %r12, 98;
	cvt.s64.s32 	%rd49, %r92;
	setp.le.u64 	%p44, %rd3, %rd49;
	@%p44 bra 	$L__BB2_52;
	add.s64 	%rd50, %rd1, 392;
	add.s32 	%r93, %r13, 12296;
	// begin inline asm
	cp.async.ca.shared.global [%r93], [%rd50], 4;

	// end inline asm
	bra.uni 	$L__BB2_52;
$L__BB2_51:
	add.s64 	%rd51, %rd1, 384;
	add.s32 	%r94, %r13, 12288;
	// begin inline asm
	cp.async.cg.shared.global [%r94], [%rd51], 16;

	// end inline asm
$L__BB2_52:
	// begin inline asm
	cp.async.commit_group;

	// end inline asm
	ld.shared.u32 	%r21, [%r17+8192];
	bar.sync 	0;
	add.s32 	%r95, %r20, 32;
	cvt.s64.s32 	%rd52, %r95;
	setp.le.u64 	%p45, %rd3, %rd52;
	@%p45 bra 	$L__BB2_54;
	add.s32 	%r96, %r16, %r21;
	st.global.u32 	[%rd2+256], %r96;
$L__BB2_54:
	// begin inline asm
	cp.async.wait_group 0;

	// end inline asm
	bar.sync 	0;
	ld.shared.u32 	%r22, [%r17+12288];
	bar.sync 	0;
	add.s32 	%r97, %r20, 64;
	cvt.s64.s32 	%rd53, %r97;
	setp.le.u64 	%p46, %rd3, %rd53;
	@%p46 bra 	$L__BB2_56;
	add.s32 	%r98, %r16, %r22;
	st.global.u32 	[%rd2+384], %r98;
$L__BB2_56:
	ret;

}


// ===== COMPILED SASS (sm_100) =====

	.target	sm_100

	.elftype	@"ET_EXEC"


//--------------------- .note.nv.tkinfo           --------------------------
	.section	.note.nv.tkinfo,"",@"SHT_NOTE"
	.sectionflags	@"SHF_NOTE_NV_TKINFO"
	.tkinfo
        /*0018*/ 	.word	0x00000002
        /*0030*/ 	.string	""
        /*0030*/ 	.string	"ptxas"
        /*0030*/ 	.string	"Cuda compilation tools, release 13.0, V13.0.88"
        /*0030*/ 	.string	"Build cuda_13.0.r13.0/compiler.36424714_0"
        /*0030*/ 	.string	"-arch sm_100 -m 64 "



//--------------------- .note.nv.cuinfo           --------------------------
	.section	.note.nv.cuinfo,"",@"SHT_NOTE"
	.sectionflags	@"SHF_NOTE_NV_CUINFO"
        /*0018*/ 	.short	0x0002
        /*001a*/ 	.short	0x0064
        /*001c*/ 	.short	0x0082
	.zero		2


//--------------------- .nv.info                  --------------------------
	.section	.nv.info,"",@"SHT_CUDA_INFO"
	.align	4


	//----- nvinfo : EIATTR_REGCOUNT
	.align		4
        /*0000*/ 	.byte	0x04, 0x2f
        /*0002*/ 	.short	(.L_1 - .L_0)
	.align		4
.L_0:
        /*0004*/ 	.word	index@(_ZN8scan_gpu14partial_reduceI5SumOpEEvmPNT_4DataES4_)
        /*0008*/ 	.word	0x00000010


	//----- nvinfo : EIATTR_FRAME_SIZE
	.align		4
.L_1:
        /*000c*/ 	.byte	0x04, 0x11
        /*000e*/ 	.short	(.L_3 - .L_2)
	.align		4
.L_2:
        /*0010*/ 	.word	index@(_ZN8scan_gpu14partial_reduceI5SumOpEEvmPNT_4DataES4_)
        /*0014*/ 	.word	0x00000000


	//----- nvinfo : EIATTR_REGCOUNT
	.align		4
.L_3:
        /*0018*/ 	.byte	0x04, 0x2f
        /*001a*/ 	.short	(.L_5 - .L_4)
	.align		4
.L_4:
        /*001c*/ 	.word	index@(_ZN8scan_gpu10warp_fixupI5SumOpEEvmPKNT_4DataEPS3_)
        /*0020*/ 	.word	0x00000020


	//----- nvinfo : EIATTR_FRAME_SIZE
	.align		4
.L_5:
        /*0024*/ 	.byte	0x04, 0x11
        /*0026*/ 	.short	(.L_7 - .L_6)
	.align		4
.L_6:
        /*0028*/ 	.word	index@(_ZN8scan_gpu10warp_fixupI5SumOpEEvmPKNT_4DataEPS3_)
        /*002c*/ 	.word	0x00000000


	//----- nvinfo : EIATTR_REGCOUNT
	.align		4
.L_7:
        /*0030*/ 	.byte	0x04, 0x2f
        /*0032*/ 	.short	(.L_9 - .L_8)
	.align		4
.L_8:
        /*0034*/ 	.word	index@(_ZN8scan_gpu8finalizeI5SumOpEEvmPNT_4DataEPKS3_)
        /*0038*/ 	.word	0x00000012


	//----- nvinfo : EIATTR_FRAME_SIZE
	.align		4
.L_9:
        /*003c*/ 	.byte	0x04, 0x11
        /*003e*/ 	.short	(.L_11 - .L_10)
	.align		4
.L_10:
        /*0040*/ 	.word	index@(_ZN8scan_gpu8finalizeI5SumOpEEvmPNT_4DataEPKS3_)
        /*0044*/ 	.word	0x00000000


	//----- nvinfo : EIATTR_MIN_STACK_SIZE
	.align		4
.L_11:
        /*0048*/ 	.byte	0x04, 0x12
        /*004a*/ 	.short	(.L_13 - .L_12)
	.align		4
.L_12:
        /*004c*/ 	.word	index@(_ZN8scan_gpu8finalizeI5SumOpEEvmPNT_4DataEPKS3_)
        /*0050*/ 	.word	0x00000000


	//----- nvinfo : EIATTR_MIN_STACK_SIZE
	.align		4
.L_13:
        /*0054*/ 	.byte	0x04, 0x12
        /*0056*/ 	.short	(.L_15 - .L_14)
	.align		4
.L_14:
        /*0058*/ 	.word	index@(_ZN8scan_gpu10warp_fixupI5SumOpEEvmPKNT_4DataEPS3_)
        /*005c*/ 	.word	0x00000000


	//----- nvinfo : EIATTR_MIN_STACK_SIZE
	.align		4
.L_15:
        /*0060*/ 	.byte	0x04, 0x12
        /*0062*/ 	.short	(.L_17 - .L_16)
	.align		4
.L_16:
        /*0064*/ 	.word	index@(_ZN8scan_gpu14partial_reduceI5SumOpEEvmPNT_4DataES4_)
        /*0068*/ 	.word	0x00000000
.L_17:


//--------------------- .nv.compat                --------------------------
	.section	.nv.compat,"",@"SHT_CUDA_COMPAT_INFO"
	.align	4
        /*0000*/ 	.byte	0x02, 0x09, 0x00, 0x00, 0x02, 0x02, 0x01, 0x00, 0x02, 0x05, 0x05, 0x00, 0x03, 0x07, 0x01, 0x01
        /*0010*/ 	.byte	0x02, 0x03, 0x00, 0x00, 0x02, 0x06, 0x01, 0x00, 0x04, 0x0b, 0x08, 0x00, 0x09, 0x00, 0x00, 0x00
        /*0020*/ 	.byte	0x00, 0x00, 0x00, 0x00


//--------------------- .nv.info._ZN8scan_gpu8finalizeI5SumOpEEvmPNT_4DataEPKS3_ --------------------------
	.section	.nv.info._ZN8scan_gpu8finalizeI5SumOpEEvmPNT_4DataEPKS3_,"",@"SHT_CUDA_INFO"
	.sectionflags	@""
	.align	4


	//----- nvinfo : EIATTR_CUDA_API_VERSION
	.align		4
        /*0000*/ 	.byte	0x04, 0x37
        /*0002*/ 	.short	(.L_19 - .L_18)
.L_18:
        /*0004*/ 	.word	0x00000082


	//----- nvinfo : EIATTR_KPARAM_INFO
	.align		4
.L_19:
        /*0008*/ 	.byte	0x04, 0x17
        /*000a*/ 	.short	(.L_21 - .L_20)
.L_20:
        /*000c*/ 	.word	0x00000000
        /*0010*/ 	.short	0x0002
        /*0012*/ 	.short	0x0010
        /*0014*/ 	.byte	0x00, 0xf5, 0x21, 0x00


	//----- nvinfo : EIATTR_KPARAM_INFO
	.align		4
.L_21:
        /*0018*/ 	.byte	0x04, 0x17
        /*001a*/ 	.short	(.L_23 - .L_22)
.L_22:
        /*001c*/ 	.word	0x00000000
        /*0020*/ 	.short	0x0001
        /*0022*/ 	.short	0x0008
        /*0024*/ 	.byte	0x00, 0xf5, 0x21, 0x00


	//----- nvinfo : EIATTR_KPARAM_INFO
	.align		4
.L_23:
        /*0028*/ 	.byte	0x04, 0x17
        /*002a*/ 	.short	(.L_25 - .L_24)
.L_24:
        /*002c*/ 	.word	0x00000000
        /*0030*/ 	.short	0x0000
        /*0032*/ 	.short	0x0000
        /*0034*/ 	.byte	0x00, 0xf0, 0x21, 0x00


	//----- nvinfo : EIATTR_SPARSE_MMA_MASK
	.align		4
.L_25:
        /*0038*/ 	.byte	0x03, 0x50
        /*003a*/ 	.short	0x0000


	//----- nvinfo : EIATTR_MAXREG_COUNT
	.align		4
        /*003c*/ 	.byte	0x03, 0x1b
        /*003e*/ 	.short	0x00ff


	//----- nvinfo : EIATTR_NUM_BARRIERS
	.align		4
        /*0040*/ 	.byte	0x02, 0x4c
        /*0042*/ 	.byte	0x01
	.zero		1


	//----- nvinfo : EIATTR_MERCURY_ISA_VERSION
	.align		4
        /*0044*/ 	.byte	0x03, 0x5f
        /*0046*/ 	.short	0x0101


	//----- nvinfo : EIATTR_COOP_GROUP_MASK_REGIDS
	.align		4
        /*0048*/ 	.byte	0x04, 0x29
        /*004a*/ 	.short	(.L_27 - .L_26)


	//   ....[0]....
.L_26:
        /*004c*/ 	.word	0xffffffff


	//   ....[1]....
        /*0050*/ 	.word	0xffffffff


	//   ....[2]....
        /*0054*/ 	.word	0xffffffff


	//   ....[3]....
        /*0058*/ 	.word	0xffffffff


	//   ....[4]....
        /*005c*/ 	.word	0xffffffff


	//   ....[5]....
        /*0060*/ 	.word	0x0500000a


	//   ....[6]....
        /*0064*/ 	.word	0x0500000a


	//   ....[7]....
        /*0068*/ 	.word	0x0500000a


	//   ....[8]....
        /*006c*/ 	.word	0x0500000a


	//   ....[9]....
        /*0070*/ 	.word	0x0500000a


	//----- nvinfo : EIATTR_COOP_GROUP_INSTR_OFFSETS
	.align		4
.L_27:
        /*0074*/ 	.byte	0x04, 0x28
        /*0076*/ 	.short	(.L_29 - .L_28)


	//   ....[0]....
.L_28:
        /*0078*/ 	.word	0x00000320


	//   ....[1]....
        /*007c*/ 	.word	0x00000370


	//   ....[2]....
        /*0080*/ 	.word	0x000003b0


	//   ....[3]....
        /*0084*/ 	.word	0x000003f0


	//   ....[4]....
        /*0088*/ 	.word	0x00000420


	//   ....[5]....
        /*008c*/ 	.word	0x00001200


	//   ....[6]....
        /*0090*/ 	.word	0x00001290


	//   ....[7]....
        /*0094*/ 	.word	0x00001320


	//   ....[8]....
        /*0098*/ 	.word	0x000013a0


	//   ....[9]....
        /*009c*/ 	.word	0x00001430


	//----- nvinfo : EIATTR_VRC_CTA_INIT_COUNT
	.align		4
.L_29:
        /*00a0*/ 	.byte	0x02, 0x4a
	.zero		1
	.zero		1


	//----- nvinfo : EIATTR_EXIT_INSTR_OFFSETS
	.align		4
        /*00a4*/ 	.byte	0x04, 0x1c
        /*00a6*/ 	.short	(.L_31 - .L_30)


	//   ....[0]....
.L_30:
        /*00a8*/ 	.word	0x00001160


	//   ....[1]....
        /*00ac*/ 	.word	0x000011a0


	//----- nvinfo : EIATTR_CRS_STACK_SIZE
	.align		4
.L_31:
        /*00b0*/ 	.byte	0x04, 0x1e
        /*00b2*/ 	.short	(.L_33 - .L_32)
.L_32:
        /*00b4*/ 	.word	0x00000000


	//----- nvinfo : EIATTR_CBANK_PARAM_SIZE
	.align		4
.L_33:
        /*00b8*/ 	.byte	0x03, 0x19
        /*00ba*/ 	.short	0x0018


	//----- nvinfo : EIATTR_PARAM_CBANK
	.align		4
        /*00bc*/ 	.byte	0x04, 0x0a
        /*00be*/ 	.short	(.L_35 - .L_34)
	.align		4
.L_34:
        /*00c0*/ 	.word	index@(.nv.constant0._ZN8scan_gpu8finalizeI5SumOpEEvmPNT_4DataEPKS3_)
        /*00c4*/ 	.short	0x0380
        /*00c6*/ 	.short	0x0018


	//----- nvinfo : EIATTR_SW_WAR
	.align		4
.L_35:
        /*00c8*/ 	.byte	0x04, 0x36
        /*00ca*/ 	.short	(.L_37 - .L_36)
.L_36:
        /*00cc*/ 	.word	0x00000008
.L_37:


//--------------------- .nv.info._ZN8scan_gpu10warp_fixupI5SumOpEEvmPKNT_4DataEPS3_ --------------------------
	.section	.nv.info._ZN8scan_gpu10warp_fixupI5SumOpEEvmPKNT_4DataEPS3_,"",@"SHT_CUDA_INFO"
	.sectionflags	@""
	.align	4


	//----- nvinfo : EIATTR_CUDA_API_VERSION
	.align		4
        /*0000*/ 	.byte	0x04, 0x37
        /*0002*/ 	.short	(.L_39 - .L_38)
.L_38:
        /*0004*/ 	.word	0x00000082


	//----- nvinfo : EIATTR_KPARAM_INFO
	.align		4
.L_39:
        /*0008*/ 	.byte	0x04, 0x17
        /*000a*/ 	.short	(.L_41 - .L_40)
.L_40:
        /*000c*/ 	.word	0x00000000
        /*0010*/ 	.short	0x0002
        /*0012*/ 	.short	0x0010
        /*0014*/ 	.byte	0x00, 0xf5, 0x21, 0x00


	//----- nvinfo : EIATTR_KPARAM_INFO
	.align		4
.L_41:
        /*0018*/ 	.byte	0x04, 0x17
        /*001a*/ 	.short	(.L_43 - .L_42)
.L_42:
        /*001c*/ 	.word	0x00000000
        /*0020*/ 	.short	0x0001
        /*0022*/ 	.short	0x0008
        /*0024*/ 	.byte	0x00, 0xf5, 0x21, 0x00


	//----- nvinfo : EIATTR_KPARAM_INFO
	.align		4
.L_43:
        /*0028*/ 	.byte	0x04, 0x17
        /*002a*/ 	.short	(.L_45 - .L_44)
.L_44:
        /*002c*/ 	.word	0x00000000
        /*0030*/ 	.short	0x0000
        /*0032*/ 	.short	0x0000
        /*0034*/ 	.byte	0x00, 0xf0, 0x21, 0x00


	//----- nvinfo : EIATTR_SPARSE_MMA_MASK
	.align		4
.L_45:
        /*0038*/ 	.byte	0x03, 0x50
        /*003a*/ 	.short	0x0000


	//----- nvinfo : EIATTR_MAXREG_COUNT
	.align		4
        /*003c*/ 	.byte	0x03, 0x1b
        /*003e*/ 	.short	0x00ff


	//----- nvinfo : EIATTR_MERCURY_ISA_VERSION
	.align		4
        /*0040*/ 	.byte	0x03, 0x5f
        /*0042*/ 	.short	0x0101


	//----- nvinfo : EIATTR_COOP_GROUP_MASK_REGIDS
	.align		4
        /*0044*/ 	.byte	0x04, 0x29
        /*0046*/ 	.short	(.L_47 - .L_46)


	//   ....[0]....
.L_46:
        /*0048*/ 	.word	0xffffffff


	//   ....[1]....
        /*004c*/ 	.word	0xffffffff


	//   ....[2]....
        /*0050*/ 	.word	0xffffffff


	//   ....[3]....
        /*0054*/ 	.word	0xffffffff


	//   ....[4]....
        /*0058*/ 	.word	0xffffffff


	//   ....[5]....
        /*005c*/ 	.word	0x05000008


	//   ....[6]....
        /*0060*/ 	.word	0x05000008


	//   ....[7]....
        /*0064*/ 	.word	0x05000008


	//   ....[8]....
        /*0068*/ 	.word	0x05000008


	//   ....[9]....
        /*006c*/ 	.word	0x05000008


	//----- nvinfo : EIATTR_COOP_GROUP_INSTR_OFFSETS
	.align		4
.L_47:
        /*0070*/ 	.byte	0x04, 0x28
        /*0072*/ 	.short	(.L_49 - .L_48)


	//   ....[0]....
.L_48:
        /*0074*/ 	.word	0x000013b0


	//   ....[1]....
        /*0078*/ 	.word	0x00001400


	//   ....[2]....
        /*007c*/ 	.word	0x00001440


	//   ....[3]....
        /*0080*/ 	.word	0x00001480


	//   ....[4]....
        /*0084*/ 	.word	0x000014b0


	//   ....[5]....
        /*0088*/ 	.word	0x00001610


	//   ....[6]....
        /*008c*/ 	.word	0x000016a0


	//   ....[7]....
        /*0090*/ 	.word	0x00001730


	//   ....[8]....
        /*0094*/ 	.word	0x000017c0


	//   ....[9]....
        /*0098*/ 	.word	0x00001850


	//----- nvinfo : EIATTR_VRC_CTA_INIT_COUNT
	.align		4
.L_49:
        /*009c*/ 	.byte	0x02, 0x4a
	.zero		1
	.zero		1


	//----- nvinfo : EIATTR_EXIT_INSTR_OFFSETS
	.align		4
        /*00a0*/ 	.byte	0x04, 0x1c
        /*00a2*/ 	.short	(.L_51 - .L_50)


	//   ....[0]....
.L_50:
        /*00a4*/ 	.word	0x00001520


	//   ....[1]....
        /*00a8*/ 	.word	0x000015b0


	//----- nvinfo : EIATTR_CRS_STACK_SIZE
	.align		4
.L_51:
        /*00ac*/ 	.byte	0x04, 0x1e
        /*00ae*/ 	.short	(.L_53 - .L_52)
.L_52:
        /*00b0*/ 	.word	0x00000000


	//----- nvinfo : EIATTR_CBANK_PARAM_SIZE
	.align		4
.L_53:
        /*00b4*/ 	.byte	0x03, 0x19
        /*00b6*/ 	.short	0x0018


	//----- nvinfo : EIATTR_PARAM_CBANK
	.align		4
        /*00b8*/ 	.byte	0x04, 0x0a
        /*00ba*/ 	.short	(.L_55 - .L_54)
	.align		4
.L_54:
        /*00bc*/ 	.word	index@(.nv.constant0._ZN8scan_gpu10warp_fixupI5SumOpEEvmPKNT_4DataEPS3_)
        /*00c0*/ 	.short	0x0380
        /*00c2*/ 	.short	0x0018


	//----- nvinfo : EIATTR_SW_WAR
	.align		4
.L_55:
        /*00c4*/ 	.byte	0x04, 0x36
        /*00c6*/ 	.short	(.L_57 - .L_56)
.L_56:
        /*00c8*/ 	.word	0x00000008
.L_57:


//--------------------- .nv.info._ZN8scan_gpu14partial_reduceI5SumOpEEvmPNT_4DataES4_ --------------------------
	.section	.nv.info._ZN8scan_gpu14partial_reduceI5SumOpEEvmPNT_4DataES4_,"",@"SHT_CUDA_INFO"
	.sectionflags	@""
	.align	4


	//----- nvinfo : EIATTR_CUDA_API_VERSION
	.align		4
        /*0000*/ 	.byte	0x04, 0x37
        /*0002*/ 	.short	(.L_59 - .L_58)
.L_58:
        /*0004*/ 	.word	0x00000082


	//----- nvinfo : EIATTR_KPARAM_INFO
	.align		4
.L_59:
        /*0008*/ 	.byte	0x04, 0x17
        /*000a*/ 	.short	(.L_61 - .L_60)
.L_60:
        /*000c*/ 	.word	0x00000000
        /*0010*/ 	.short	0x0002
        /*0012*/ 	.short	0x0010
        /*0014*/ 	.byte	0x00, 0xf5, 0x21, 0x00


	//----- nvinfo : EIATTR_KPARAM_INFO
	.align		4
.L_61:
        /*0018*/ 	.byte	0x04, 0x17
        /*001a*/ 	.short	(.L_63 - .L_62)
.L_62:
        /*001c*/ 	.word	0x00000000
        /*0020*/ 	.short	0x0001
        /*0022*/ 	.short	0x0008
        /*0024*/ 	.byte	0x00, 0xf5, 0x21, 0x00


	//----- nvinfo : EIATTR_KPARAM_INFO
	.align		4
.L_63:
        /*0028*/ 	.byte	0x04, 0x17
        /*002a*/ 	.short	(.L_65 - .L_64)
.L_64:
        /*002c*/ 	.word	0x00000000
        /*0030*/ 	.short	0x0000
        /*0032*/ 	.short	0x0000
        /*0034*/ 	.byte	0x00, 0xf0, 0x21, 0x00


	//----- nvinfo : EIATTR_SPARSE_MMA_MASK
	.align		4
.L_65:
        /*0038*/ 	.byte	0x03, 0x50
        /*003a*/ 	.short	0x0000


	//----- nvinfo : EIATTR_MAXREG_COUNT
	.align		4
        /*003c*/ 	.byte	0x03, 0x1b
        /*003e*/ 	.short	0x00ff


	//----- nvinfo : EIATTR_MERCURY_ISA_VERSION
	.align		4
        /*0040*/ 	.byte	0x03, 0x5f
        /*0042*/ 	.short	0x0101


	//----- nvinfo : EIATTR_COOP_GROUP_MASK_REGIDS
	.align		4
        /*0044*/ 	.byte	0x04, 0x29
        /*0046*/ 	.short	(.L_67 - .L_66)


	//   ....[0]....
.L_66:
        /*0048*/ 	.word	0xffffffff


	//   ....[1]....
        /*004c*/ 	.word	0xffffffff


	//   ....[2]....
        /*0050*/ 	.word	0xffffffff


	//   ....[3]....
        /*0054*/ 	.word	0xffffffff


	//   ....[4]....
        /*0058*/ 	.word	0xffffffff


	//   ....[5]....
        /*005c*/ 	.word	0xffffffff


	//   ....[6]....
        /*0060*/ 	.word	0xffffffff


	//   ....[7]....
        /*0064*/ 	.word	0xffffffff


	//   ....[8]....
        /*0068*/ 	.word	0xffffffff


	//   ....[9]....
        /*006c*/ 	.word	0xffffffff


	//   ....[10]....
        /*0070*/ 	.word	0xffffffff


	//   ....[11]....
        /*0074*/ 	.word	0xffffffff


	//   ....[12]....
        /*0078*/ 	.word	0xffffffff


	//   ....[13]....
        /*007c*/ 	.word	0xffffffff


	//   ....[14]....
        /*0080*/ 	.word	0xffffffff


	//   ....[15]....
        /*0084*/ 	.word	0xffffffff


	//   ....[16]....
        /*0088*/ 	.word	0xffffffff


	//   ....[17]....
        /*008c*/ 	.word	0xffffffff


	//   ....[18]....
        /*0090*/ 	.word	0xffffffff


	//   ....[19]....
        /*0094*/ 	.word	0xffffffff


	//   ....[20]....
        /*0098*/ 	.word	0xffffffff


	//   ....[21]....
        /*009c*/ 	.word	0xffffffff


	//   ....[22]....
        /*00a0*/ 	.word	0xffffffff


	//----- nvinfo : EIATTR_COOP_GROUP_INSTR_OFFSETS
	.align		4
.L_67:
        /*00a4*/ 	.byte	0x04, 0x28
        /*00a6*/ 	.short	(.L_69 - .L_68)


	//   ....[0]....
.L_68:
        /*00a8*/ 	.word	0x00002cc0


	//   ....[1]....
        /*00ac*/ 	.word	0x00002cd0


	//   ....[2]....
        /*00b0*/ 	.word	0x00002ce0


	//   ....[3]....
        /*00b4*/ 	.word	0x00002cf0


	//   ....[4]....
        /*00b8*/ 	.word	0x00002d50


	//   ....[5]....
        /*00bc*/ 	.word	0x00002d80


	//   ....[6]....
        /*00c0*/ 	.word	0x00002db0


	//   ....[7]....
        /*00c4*/ 	.word	0x00002dc0


	//   ....[8]....
        /*00c8*/ 	.word	0x00002e10


	//   ....[9]....
        /*00cc*/ 	.word	0x00002e50


	//   ....[10]....
        /*00d0*/ 	.word	0x00002ea0


	//   ....[11]....
        /*00d4*/ 	.word	0x00002ec0


	//   ....[12]....
        /*00d8*/ 	.word	0x00002ed0


	//   ....[13]....
        /*00dc*/ 	.word	0x00002f10


	//   ....[14]....
        /*00e0*/ 	.word	0x00002f60


	//   ....[15]....
        /*00e4*/ 	.word	0x00002fa0


	//   ....[16]....
        /*00e8*/ 	.word	0x00002fd0


	//   ....[17]....
        /*00ec*/ 	.word	0x00002fe0


	//   ....[18]....
        /*00f0*/ 	.word	0x00003000


	//   ....[19]....
        /*00f4*/ 	.word	0x00003040


	//   ....[20]....
        /*00f8*/ 	.word	0x00003050


	//   ....[21]....
        /*00fc*/ 	.word	0x00003080


	//   ....[22]....
        /*0100*/ 	.word	0x000030c0


	//----- nvinfo : EIATTR_VRC_CTA_INIT_COUNT
	.align		4
.L_69:
        /*0104*/ 	.byte	0x02, 0x4a
	.zero		1
	.zero		1


	//----- nvinfo : EIATTR_EXIT_INSTR_OFFSETS
	.align		4
        /*0108*/ 	.byte	0x04, 0x1c
        /*010a*/ 	.short	(.L_71 - .L_70)


	//   ....[0]....
.L_70:
        /*010c*/ 	.word	0x00003140


	//----- nvinfo : EIATTR_CRS_STACK_SIZE
	.align		4
.L_71:
        /*0110*/ 	.byte	0x04, 0x1e
        /*0112*/ 	.short	(.L_73 - .L_72)
.L_72:
        /*0114*/ 	.word	0x00000000


	//----- nvinfo : EIATTR_CBANK_PARAM_SIZE
	.align		4
.L_73:
        /*0118*/ 	.byte	0x03, 0x19
        /*011a*/ 	.short	0x0018


	//----- nvinfo : EIATTR_PARAM_CBANK
	.align		4
        /*011c*/ 	.byte	0x04, 0x0a
        /*011e*/ 	.short	(.L_75 - .L_74)
	.align		4
.L_74:
        /*0120*/ 	.word	index@(.nv.constant0._ZN8scan_gpu14partial_reduceI5SumOpEEvmPNT_4DataES4_)
        /*0124*/ 	.short	0x0380
        /*0126*/ 	.short	0x0018


	//----- nvinfo : EIATTR_SW_WAR
	.align		4
.L_75:
        /*0128*/ 	.byte	0x04, 0x36
        /*012a*/ 	.short	(.L_77 - .L_76)
.L_76:
        /*012c*/ 	.word	0x00000008
.L_77:


//--------------------- .nv.callgraph             --------------------------
	.section	.nv.callgraph,"",@"SHT_CUDA_CALLGRAPH"
	.align	4
	.sectionentsize	8
	.align		4
        /*0000*/ 	.word	0x00000000
	.align		4
        /*0004*/ 	.word	0xffffffff
	.align		4
        /*0008*/ 	.word	0x00000000
	.align		4
        /*000c*/ 	.word	0xfffffffe
	.align		4
        /*0010*/ 	.word	0x00000000
	.align		4
        /*0014*/ 	.word	0xfffffffd
	.align		4
        /*0018*/ 	.word	0x00000000
	.align		4
        /*001c*/ 	.word	0xfffffffc


//--------------------- .text._ZN8scan_gpu8finalizeI5SumOpEEvmPNT_4DataEPKS3_ --------------------------
	.section	.text._ZN8scan_gpu8finalizeI5SumOpEEvmPNT_4DataEPKS3_,"ax",@progbits
	.align	128
        .global         _ZN8scan_gpu8finalizeI5SumOpEEvmPNT_4DataEPKS3_
        .type           _ZN8scan_gpu8finalizeI5SumOpEEvmPNT_4DataEPKS3_,@function
        .size           _ZN8scan_gpu8finalizeI5SumOpEEvmPNT_4DataEPKS3_,(.L_x_87 - _ZN8scan_gpu8finalizeI5SumOpEEvmPNT_4DataEPKS3_)
        .other          _ZN8scan_gpu8finalizeI5SumOpEEvmPNT_4DataEPKS3_,@"STO_CUDA_ENTRY STV_DEFAULT"
_ZN8scan_gpu8finalizeI5SumOpEEvmPNT_4DataEPKS3_:
.text._ZN8scan_gpu8finalizeI5SumOpEEvmPNT_4DataEPKS3_:
[----:B------:R-:W-:Y:S01]  /*0000*/  LDC R1, c[0x0][0x37c] ;  /* 0x0000df00ff017b82 */ /* 0x000fe20000000800 */
[----:B------:R-:W1:Y:S01]  /*0010*/  S2R R2, SR_TID.Y ;  /* 0x0000000000027919 */ /* 0x000e620000002200 */
[----:B------:R-:W2:Y:S01]  /*0020*/  LDCU.64 UR6, c[0x0][0x358] ;  /* 0x00006b00ff0677ac */ /* 0x000ea20008000a00 */
[----:B------:R-:W-:Y:S01]  /*0030*/  BSSY.RECONVERGENT B0, `(.L_x_0) ;  /* 0x0000010000007945 */ /* 0x000fe20003800200 */
[----:B------:R-:W3:Y:S01]  /*0040*/  S2R R3, SR_CTAID.X ;  /* 0x0000000000037919 */ /* 0x000ee20000002500 */
[----:B------:R-:W4:Y:S01]  /*0050*/  S2R R0, SR_TID.X ;  /* 0x0000000000007919 */ /* 0x000f220000002100 */
[----:B-1----:R-:W-:-:S04]  /*0060*/  ISETP.NE.AND P0, PT, R2, RZ, PT ;  /* 0x000000ff0200720c */ /* 0x002fc80003f05270 */
[----:B---3--:R-:W-:-:S13]  /*0070*/  ISETP.EQ.OR P1, PT, R3, RZ, P0 ;  /* 0x000000ff0300720c */ /* 0x008fda0000722670 */
[----:B--2-4-:R-:W-:Y:S05]  /*0080*/  @P1 BRA `(.L_x_1) ;  /* 0x0000000000281947 */ /* 0x014fea0003800000 */
[----:B------:R-:W1:Y:S01]  /*0090*/  S2R R7, SR_CgaCtaId ;  /* 0x0000000000077919 */ /* 0x000e620000008800 */
[----:B------:R-:W2:Y:S01]  /*00a0*/  LDC.64 R4, c[0x0][0x390] ;  /* 0x0000e400ff047b82 */ /* 0x000ea20000000a00 */
[----:B------:R-:W-:Y:S01]  /*00b0*/  MOV R6, 0x400 ;  /* 0x0000040000067802 */ /* 0x000fe20000000f00 */
[----:B--2---:R-:W-:-:S03]  /*00c0*/  IMAD.WIDE.U32 R4, R3, 0x4, R4 ;  /* 0x0000000403047825 */ /* 0x004fc600078e0004 */
[----:B-1----:R-:W-:-:S05]  /*00d0*/  LEA R7, R7, R6, 0x18 ;  /* 0x0000000607077211 */ /* 0x002fca00078ec0ff */
[----:B------:R-:W-:Y:S01]  /*00e0*/  @!PT LDS RZ, [RZ] ;  /* 0x00000000fffff984 */ /* 0x000fe20000000800 */
[----:B------:R-:W-:Y:S01]  /*00f0*/  @!PT LDS RZ, [RZ] ;  /* 0x00000000fffff984 */ /* 0x000fe20000000800 */
[----:B------:R-:W-:Y:S01]  /*0100*/  @!PT LDS RZ, [RZ] ;  /* 0x00000000fffff984 */ /* 0x000fe20000000800 */
[----:B------:R1:W-:Y:S04]  /*0110*/  LDGSTS.E [R7+0x4080], desc[UR6][R4.64+-0x4] ;  /* 0x04080ffc04077fae */ /* 0x0003e8000b9a1006 */
[----:B------:R-:W0:Y:S02]  /*0120*/  LDGDEPBAR ;  /* 0x00000000000079af */ /* 0x000e240000000000 */
.L_x_1:
[----:B------:R-:W-:Y:S05]  /*0130*/  BSYNC.RECONVERGENT B0 ;  /* 0x0000000000007941 */ /* 0x000fea0003800200 */
.L_x_0:
[----:B------:R-:W2:Y:S01]  /*0140*/  S2UR UR5, SR_CgaCtaId ;  /* 0x00000000000579c3 */ /* 0x000ea20000008800 */
[C---:B------:R-:W-:Y:S01]  /*0150*/  ISETP.GT.U32.AND P1, PT, R0.reuse, 0x1f, PT ;  /* 0x0000001f0000780c */ /* 0x040fe20003f24070 */
[----:B------:R-:W-:Y:S01]  /*0160*/  UMOV UR4, 0x400 ;  /* 0x0000040000047882 */ /* 0x000fe20000000000 */
[----:B-1----:R-:W-:Y:S01]  /*0170*/  IMAD.SHL.U32 R5, R0, 0x4, RZ ;  /* 0x0000000400057824 */ /* 0x002fe200078e00ff */
[----:B------:R-:W-:Y:S01]  /*0180*/  BSSY.RECONVERGENT B0, `(.L_x_2) ;  /* 0x0000011000007945 */ /* 0x000fe20003800200 */
[----:B------:R-:W-:Y:S01]  /*0190*/  ISETP.NE.OR P2, PT, R2, RZ, P1 ;  /* 0x000000ff0200720c */ /* 0x000fe20000f45670 */
[----:B------:R-:W-:Y:S01]  /*01a0*/  IMAD.SHL.U32 R7, R3, 0x1000, RZ ;  /* 0x0000100003077824 */ /* 0x000fe200078e00ff */
[----:B--2---:R-:W-:-:S06]  /*01b0*/  ULEA UR4, UR5, UR4, 0x18 ;  /* 0x0000000405047291 */ /* 0x004fcc000f8ec0ff */
[----:B------:R-:W-:-:S05]  /*01c0*/  VIADD R11, R5, UR4 ;  /* 0x00000004050b7c36 */ /* 0x000fca0008000000 */
[----:B------:R-:W-:Y:S05]  /*01d0*/  @P2 BRA `(.L_x_3) ;  /* 0x00000000002c2947 */ /* 0x000fea0003800000 */
[----:B------:R-:W1:Y:S01]  /*01e0*/  LDC R13, c[0x0][0x380] ;  /* 0x0000e000ff0d7b82 */ /* 0x000e620000000800 */
[----:B------:R-:W-:-:S05]  /*01f0*/  IMAD R4, R0, 0x80, R7 ;  /* 0x0000008000047824 */ /* 0x000fca00078e0207 */
[C---:B-1----:R-:W-:Y:S02]  /*0200*/  ISETP.GE.AND P2, PT, R4.reuse, R13, PT ;  /* 0x0000000d0400720c */ /* 0x042fe40003f46270 */
[----:B------:R-:W-:-:S11]  /*0210*/  VIADDMNMX R13, R4, 0x80, R13, PT ;  /* 0x00000080040d7846 */ /* 0x000fd6000380010d */
[----:B------:R-:W-:Y:S05]  /*0220*/  @P2 BRA `(.L_x_3) ;  /* 0x0000000000182947 */ /* 0x000fea0003800000 */
[----:B------:R-:W1:Y:S02]  /*0230*/  LDC.64 R8, c[0x0][0x388] ;  /* 0x0000e200ff087b82 */ /* 0x000e640000000a00 */
[----:B-1----:R-:W-:-:S05]  /*0240*/  IMAD.WIDE R8, R13, 0x4, R8 ;  /* 0x000000040d087825 */ /* 0x002fca00078e0208 */
[----:B------:R-:W-:Y:S01]  /*0250*/  @!PT LDS RZ, [RZ] ;  /* 0x00000000fffff984 */ /* 0x000fe20000000800 */
[----:B------:R-:W-:Y:S01]  /*0260*/  @!PT LDS RZ, [RZ] ;  /* 0x00000000fffff984 */ /* 0x000fe20000000800 */
[----:B------:R-:W-:Y:S01]  /*0270*/  @!PT LDS RZ, [RZ] ;  /* 0x00000000fffff984 */ /* 0x000fe20000000800 */
[----:B------:R1:W-:Y:S02]  /*0280*/  LDGSTS.E [R11+0x4000], desc[UR6][R8.64+-0x4] ;  /* 0x04000ffc080b7fae */ /* 0x0003e4000b9a1006 */
.L_x_3:
[----:B------:R-:W-:Y:S05]  /*0290*/  BSYNC.RECONVERGENT B0 ;  /* 0x0000000000007941 */ /* 0x000fea0003800200 */
.L_x_2:
[----:B------:R-:W0:Y:S01]  /*02a0*/  LDGDEPBAR ;  /* 0x00000000000079af */ /* 0x000e220000000000 */
[----:B------:R-:W-:Y:S01]  /*02b0*/  BSSY B0, `(.L_x_4) ;  /* 0x00000ec000007945 */ /* 0x000fe20003800000 */
[----:B------:R-:W-:-:S04]  /*02c0*/  DEPBAR.LE SB0, 0x0 ;  /* 0x000080000000791a */ /* 0x000fc80000000000 */
[----:B------:R-:W-:Y:S05]  /*02d0*/  @P0 BRA `(.L_x_5) ;  /* 0x0000000000640947 */ /* 0x000fea0003800000 */
[----:B------:R-:W-:Y:S01]  /*02e0*/  IMAD.MOV.U32 R4, RZ, RZ, RZ ;  /* 0x000000ffff047224 */ /* 0x000fe200078e00ff */
[----:B------:R-:W-:-:S05]  /*02f0*/  UMOV UR5, 0xffffffff ;  /* 0xffffffff00057882 */ /* 0x000fca0000000000 */
[----:B------:R2:W3:Y:S01]  /*0300*/  @!P1 LDS R4, [R5+UR4+0x4000] ;  /* 0x0040000405049984 */ /* 0x0004e20008000800 */
[----:B------:R-:W-:Y:S05]  /*0310*/  BRA.DIV UR5, `(.L_x_6) ;  /* 0x0000000e05a47947 */ /* 0x000fea000b800000 */
[----:B---3--:R-:W1:Y:S01]  /*0320*/  SHFL.UP PT, R6, R4, 0x1, RZ ;  /* 0x0420000004067989 */ /* 0x008e6200000e00ff */
[----:B------:R-:W-:-:S04]  /*0330*/  ISETP.NE.AND P0, PT, R0, RZ, PT ;  /* 0x000000ff0000720c */ /* 0x000fc80003f05270 */
[----:B-1----:R-:W-:Y:S02]  /*0340*/  SEL R9, R6, RZ, P0 ;  /* 0x000000ff06097207 */ /* 0x002fe40000000000 */
[----:B------:R-:W-:-:S03]  /*0350*/  ISETP.GE.U32.AND P0, PT, R0, 0x2, PT ;  /* 0x000000020000780c */ /* 0x000fc60003f06070 */
[----:B------:R-:W-:-:S05]  /*0360*/  IMAD.IADD R9, R9, 0x1, R4 ;  /* 0x0000000109097824 */ /* 0x000fca00078e0204 */
[----:B------:R-:W1:Y:S02]  /*0370*/  SHFL.UP PT, R6, R9, 0x2, RZ ;  /* 0x0440000009067989 */ /* 0x000e6400000e00ff */
        /* <DEDUP_REMOVED lines=8> */
[----:B-1----:R-:W-:-:S05]  /*0400*/  SEL R4, R4, RZ, P0 ;  /* 0x000000ff04047207 */ /* 0x002fca0000000000 */
[----:B------:R-:W-:-:S05]  /*0410*/  IMAD.IADD R4, R11, 0x1, R4 ;  /* 0x000000010b047824 */ /* 0x000fca00078e0204 */
[----:B------:R1:W3:Y:S02]  /*0420*/  SHFL.UP PT, R8, R4, 0x10, RZ ;  /* 0x0600000004087989 */ /* 0x0002e400000e00ff */
.L_x_24:
[----:B------:R-:W-:-:S04]  /*0430*/  ISETP.GE.U32.AND P0, PT, R0, 0x10, PT ;  /* 0x000000100000780c */ /* 0x000fc80003f06070 */
[----:B---3--:R-:W-:-:S05]  /*0440*/  SEL R9, R8, RZ, P0 ;  /* 0x000000ff08097207 */ /* 0x008fca0000000000 */
[----:B-1----:R-:W-:-:S05]  /*0450*/  IMAD.IADD R4, R4, 0x1, R9 ;  /* 0x0000000104047824 */ /* 0x002fca00078e0209 */
[----:B------:R3:W-:Y:S02]  /*0460*/  @!P1 STS [R5+UR4+0x4000], R4 ;  /* 0x0040000405009988 */ /* 0x0007e40008000804 */
.L_x_5:
[----:B------:R-:W-:Y:S05]  /*0470*/  WARPSYNC.ALL ;  /* 0x0000000000007948 */ /* 0x000fea0003800000 */
[----:B------:R-:W-:Y:S01]  /*0480*/  BAR.SYNC.DEFER_BLOCKING 0x0 ;  /* 0x0000000000007b1d */ /* 0x000fe20000010000 */
[----:B------:R-:W-:Y:S01]  /*0490*/  ISETP.NE.AND P0, PT, R3, RZ, PT ;  /* 0x000000ff0300720c */ /* 0x000fe20003f05270 */
[----:B------:R-:W-:Y:S01]  /*04a0*/  IMAD.MOV.U32 R6, RZ, RZ, RZ ;  /* 0x000000ffff067224 */ /* 0x000fe200078e00ff */
[C---:B------:R-:W-:Y:S01]  /*04b0*/  LEA R3, R2.reuse, UR4, 0x2 ;  /* 0x0000000402037c11 */ /* 0x040fe2000f8e10ff */
[----:B-1----:R-:W-:Y:S01]  /*04c0*/  IMAD R8, R2, 0x80, R7 ;  /* 0x0000008002087824 */ /* 0x002fe200078e0207 */
[----:B------:R-:W-:Y:S01]  /*04d0*/  ISETP.GT.U32.AND P1, PT, R0, 0x7, PT ;  /* 0x000000070000780c */ /* 0x000fe20003f24070 */
[----:B------:R-:W3:Y:S01]  /*04e0*/  LDCU.64 UR8, c[0x0][0x388] ;  /* 0x00007100ff0877ac */ /* 0x000ee20008000a00 */
[----:B------:R-:W-:Y:S01]  /*04f0*/  IMAD R9, R2, 0x20, R5 ;  /* 0x0000002002097824 */ /* 0x000fe200078e0205 */
[----:B------:R-:W-:Y:S01]  /*0500*/  BSSY.RECONVERGENT B1, `(.L_x_7) ;  /* 0x000002e000017945 */ /* 0x000fe20003800200 */
[----:B------:R-:W-:-:S03]  /*0510*/  IADD3 R10, P2, PT, R5, R8, RZ ;  /* 0x00000008050a7210 */ /* 0x000fc60007f5e0ff */
[----:B------:R-:W-:Y:S02]  /*0520*/  LEA R9, R9, UR4, 0x2 ;  /* 0x0000000409097c11 */ /* 0x000fe4000f8e10ff */
[----:B------:R-:W-:Y:S01]  /*0530*/  LEA.HI.X.SX32 R11, R8, RZ, 0x1, P2 ;  /* 0x000000ff080b7211 */ /* 0x000fe200010f0eff */
[----:B------:R-:W1:Y:S01]  /*0540*/  LDS R3, [R3+0x3ffc] ;  /* 0x003ffc0003037984 */ /* 0x000e620000000800 */
[----:B---3--:R-:W-:-:S03]  /*0550*/  LEA R4, P2, R10, UR8, 0x2 ;  /* 0x000000080a047c11 */ /* 0x008fc6000f8410ff */
[----:B------:R-:W3:Y:S01]  /*0560*/  @P0 LDS R6, [UR4+0x4080] ;  /* 0x00408004ff060984 */ /* 0x000ee20008000800 */
[----:B------:R-:W-:-:S04]  /*0570*/  ISETP.NE.AND P0, PT, R2, RZ, PT ;  /* 0x000000ff0200720c */ /* 0x000fc80003f05270 */
[----:B-1----:R-:W-:Y:S01]  /*0580*/  SEL R7, R3, RZ, P0 ;  /* 0x000000ff03077207 */ /* 0x002fe20000000000 */
[----:B------:R-:W-:Y:S01]  /*0590*/  IMAD.IADD R3, R5, 0x1, R8 ;  /* 0x0000000105037824 */ /* 0x000fe200078e0208 */
[----:B--2---:R-:W-:-:S03]  /*05a0*/  LEA.HI.X R5, R10, UR9, R11, 0x2, P2 ;  /* 0x000000090a057c11 */ /* 0x004fc600090f140b */
[----:B---3--:R-:W-:Y:S02]  /*05b0*/  IMAD.IADD R2, R7, 0x1, R6 ;  /* 0x0000000107027824 */ /* 0x008fe400078e0206 */
[----:B------:R-:W-:Y:S01]  /*05c0*/  IMAD R8, R0, -0x3, R3 ;  /* 0xfffffffd00087824 */ /* 0x000fe200078e0203 */
[----:B------:R-:W-:Y:S06]  /*05d0*/  @P1 BRA `(.L_x_8) ;  /* 0x0000000000801947 */ /* 0x000fec0003800000 */
[----:B------:R-:W1:Y:S01]  /*05e0*/  LDC.64 R12, c[0x0][0x380] ;  /* 0x0000e000ff0c7b82 */ /* 0x000e620000000a00 */
[----:B------:R-:W-:-:S05]  /*05f0*/  VIADD R7, R3, 0x3 ;  /* 0x0000000303077836 */ /* 0x000fca0000000000 */
[----:B------:R-:W-:Y:S02]  /*0600*/  SHF.R.S32.HI R6, RZ, 0x1f, R7 ;  /* 0x0000001fff067819 */ /* 0x000fe40000011407 */
[----:B-1----:R-:W-:-:S04]  /*0610*/  ISETP.GE.U32.AND P0, PT, R7, R12, PT ;  /* 0x0000000c0700720c */ /* 0x002fc80003f06070 */
[----:B------:R-:W-:-:S13]  /*0620*/  ISETP.GE.U32.AND.EX P0, PT, R6, R13, PT, P0 ;  /* 0x0000000d0600720c */ /* 0x000fda0003f06100 */
[----:B------:R-:W-:Y:S05]  /*0630*/  @P0 BRA `(.L_x_9) ;  /* 0x0000000000140947 */ /* 0x000fea0003800000 */
[----:B------:R-:W-:Y:S01]  /*0640*/  @!PT LDS RZ, [RZ] ;  /* 0x00000000fffff984 */ /* 0x000fe20000000800 */
[----:B------:R-:W-:Y:S01]  /*0650*/  @!PT LDS RZ, [RZ] ;  /* 0x00000000fffff984 */ /* 0x000fe20000000800 */
[----:B------:R-:W-:Y:S01]  /*0660*/  @!PT LDS RZ, [RZ] ;  /* 0x00000000fffff984 */ /* 0x000fe20000000800 */
[----:B------:R2:W-:Y:S01]  /*0670*/  LDGSTS.E.BYPASS.128 [R9], desc[UR6][R4.64] ;  /* 0x0000000004097fae */ /* 0x0005e2000b981806 */
[----:B------:R-:W-:Y:S05]  /*0680*/  BRA `(.L_x_8) ;  /* 0x0000000000547947 */ /* 0x000fea0003800000 */
.L_x_9:
[C---:B------:R-:W-:Y:S01]  /*0690*/  VIADD R7, R3.reuse, 0x1 ;  /* 0x0000000103077836 */ /* 0x040fe20000000000 */
[-C--:B------:R-:W-:Y:S02]  /*06a0*/  ISETP.GE.U32.AND P0, PT, R3, R12.reuse, PT ;  /* 0x0000000c0300720c */ /* 0x080fe40003f06070 */
[----:B------:R-:W-:Y:S02]  /*06b0*/  SHF.R.S32.HI R6, RZ, 0x1f, R3 ;  /* 0x0000001fff067819 */ /* 0x000fe40000011403 */
[----:B------:R-:W-:Y:S02]  /*06c0*/  ISETP.GE.U32.AND P2, PT, R7, R12, PT ;  /* 0x0000000c0700720c */ /* 0x000fe40003f46070 */
[----:B------:R-:W-:Y:S01]  /*06d0*/  SHF.R.S32.HI R10, RZ, 0x1f, R7 ;  /* 0x0000001fff0a7819 */ /* 0x000fe20000011407 */
[----:B------:R-:W-:Y:S01]  /*06e0*/  VIADD R7, R3, 0x2 ;  /* 0x0000000203077836 */ /* 0x000fe20000000000 */
[-C--:B------:R-:W-:Y:S02]  /*06f0*/  ISETP.GE.U32.AND.EX P0, PT, R6, R13.reuse, PT, P0 ;  /* 0x0000000d0600720c */ /* 0x080fe40003f06100 */
[----:B------:R-:W-:-:S02]  /*0700*/  ISETP.GE.U32.AND.EX P2, PT, R10, R13, PT, P2 ;  /* 0x0000000d0a00720c */ /* 0x000fc40003f46120 */
[----:B------:R-:W-:-:S09]  /*0710*/  SHF.R.S32.HI R6, RZ, 0x1f, R7 ;  /* 0x0000001fff067819 */ /* 0x000fd20000011407 */
[----:B------:R-:W-:Y:S01]  /*0720*/  @!PT LDS RZ, [RZ] ;  /* 0x00000000fffff984 */ /* 0x000fe20000000800 */
[----:B------:R-:W-:Y:S01]  /*0730*/  @!PT LDS RZ, [RZ] ;  /* 0x00000000fffff984 */ /* 0x000fe20000000800 */
[----:B------:R-:W-:Y:S01]  /*0740*/  @!PT LDS RZ, [RZ] ;  /* 0x00000000fffff984 */ /* 0x000fe20000000800 */
[----:B------:R1:W-:Y:S01]  /*0750*/  @!P0 LDGSTS.E [R9], desc[UR6][R4.64] ;  /* 0x0000000004098fae */ /* 0x0003e2000b9a1006 */
[----:B------:R-:W-:-:S03]  /*0760*/  ISETP.GE.U32.AND P0, PT, R7, R12, PT ;  /* 0x0000000c0700720c */ /* 0x000fc60003f06070 */
[----:B------:R1:W-:Y:S01]  /*0770*/  @!P2 LDGSTS.E [R9+0x4], desc[UR6][R4.64+0x4] ;  /* 0x000040040409afae */ /* 0x0003e2000b9a1006 */
[----:B------:R-:W-:-:S13]  /*0780*/  ISETP.GE.U32.AND.EX P0, PT, R6, R13, PT, P0 ;  /* 0x0000000d0600720c */ /* 0x000fda0003f06100 */
[----:B-1----:R-:W-:Y:S05]  /*0790*/  @P0 BRA `(.L_x_8) ;  /* 0x0000000000100947 */ /* 0x002fea0003800000 */
[----:B------:R-:W-:Y:S01]  /*07a0*/  @!PT LDS RZ, [RZ] ;  /* 0x00000000fffff984 */ /* 0x000fe20000000800 */
[----:B------:R-:W-:Y:S01]  /*07b0*/  @!PT LDS RZ, [RZ] ;  /* 0x00000000fffff984 */ /* 0x000fe20000000800 */
[----:B------:R-:W-:Y:S01]  /*07c0*/  @!PT LDS RZ, [RZ] ;  /* 0x00000000fffff984 */ /* 0x000fe20000000800 */
[----:B------:R1:W-:Y:S02]  /*07d0*/  LDGSTS.E [R9+0x8], desc[UR6][R4.64+0x8] ;  /* 0x0000800804097fae */ /* 0x0003e4000b9a1006 */
.L_x_8:
[----:B------:R-:W-:Y:S05]  /*07e0*/  BSYNC.RECONVERGENT B1 ;  /* 0x0000000000017941 */ /* 0x000fea0003800200 */
.L_x_7:
[----:B------:R-:W0:Y:S01]  /*07f0*/  LDGDEPBAR ;  /* 0x00000000000079af */ /* 0x000e220000000000 */
[----:B------:R-:W-:Y:S01]  /*0800*/  BSSY.RECONVERGENT B1, `(.L_x_10) ;  /* 0x0000025000017945 */ /* 0x000fe20003800200 */
[----:B------:R-:W-:-:S04]  /*0810*/  DEPBAR.LE SB0, 0x0 ;  /* 0x000080000000791a */ /* 0x000fc80000000000 */
[----:B------:R-:W-:Y:S06]  /*0820*/  BAR.SYNC.DEFER_BLOCKING 0x0 ;  /* 0x0000000000007b1d */ /* 0x000fec0000010000 */
[----:B------:R-:W-:Y:S05]  /*0830*/  @P1 BRA `(.L_x_11) ;  /* 0x0000000000841947 */ /* 0x000fea0003800000 */
[----:B------:R-:W3:Y:S01]  /*0840*/  LDC.64 R6, c[0x0][0x380] ;  /* 0x0000e000ff067b82 */ /* 0x000ee20000000a00 */
[----:B------:R-:W-:-:S05]  /*0850*/  VIADD R11, R3, 0x23 ;  /* 0x00000023030b7836 */ /* 0x000fca0000000000 */
[----:B------:R-:W-:Y:S02]  /*0860*/  SHF.R.S32.HI R10, RZ, 0x1f, R11 ;  /* 0x0000001fff0a7819 */ /* 0x000fe4000001140b */
[----:B---3--:R-:W-:-:S04]  /*0870*/  ISETP.GE.U32.AND P0, PT, R11, R6, PT ;  /* 0x000000060b00720c */ /* 0x008fc80003f06070 */
[----:B------:R-:W-:-:S13]  /*0880*/  ISETP.GE.U32.AND.EX P0, PT, R10, R7, PT, P0 ;  /* 0x000000070a00720c */ /* 0x000fda0003f06100 */
[----:B------:R-:W-:Y:S05]  /*0890*/  @P0 BRA `(.L_x_12) ;  /* 0x0000000000140947 */ /* 0x000fea0003800000 */
[----:B------:R-:W-:Y:S01]  /*08a0*/  @!PT LDS RZ, [RZ] ;  /* 0x00000000fffff984 */ /* 0x000fe20000000800 */
[----:B------:R-:W-:Y:S01]  /*08b0*/  @!PT LDS RZ, [RZ] ;  /* 0x00000000fffff984 */ /* 0x000fe20000000800 */
[----:B------:R-:W-:Y:S01]  /*08c0*/  @!PT LDS RZ, [RZ] ;  /* 0x00000000fffff984 */ /* 0x000fe20000000800 */
[----:B------:R3:W-:Y:S01]  /*08d0*/  LDGSTS.E.BYPASS.128 [R9+0x1000], desc[UR6][R4.64+0x80] ;  /* 0x0100008004097fae */ /* 0x0007e2000b981806 */
[----:B------:R-:W-:Y:S05]  /*08e0*/  BRA `(.L_x_11) ;  /* 0x0000000000587947 */ /* 0x000fea0003800000 */
.L_x_12:
[C---:B------:R-:W-:Y:S02]  /*08f0*/  VIADD R11, R3.reuse, 0x20 ;  /* 0x00000020030b7836 */ /* 0x040fe40000000000 */
[----:B------:R-:W-:-:S03]  /*0900*/  VIADD R13, R3, 0x21 ;  /* 0x00000021030d7836 */ /* 0x000fc60000000000 */
[-C--:B------:R-:W-:Y:S02]  /*0910*/  ISETP.GE.U32.AND P0, PT, R11, R6.reuse, PT ;  /* 0x000000060b00720c */ /* 0x080fe40003f06070 */
[----:B------:R-:W-:Y:S01]  /*0920*/  SHF.R.S32.HI R10, RZ, 0x1f, R11 ;  /* 0x0000001fff0a7819 */ /* 0x000fe2000001140b */
[----:B------:R-:W-:Y:S01]  /*0930*/  VIADD R11, R3, 0x22 ;  /* 0x00000022030b7836 */ /* 0x000fe20000000000 */
[----:B------:R-:W-:Y:S02]  /*0940*/  ISETP.GE.U32.AND P2, PT, R13, R6, PT ;  /* 0x000000060d00720c */ /* 0x000fe40003f46070 */
[----:B------:R-:W-:Y:S02]  /*0950*/  SHF.R.S32.HI R12, RZ, 0x1f, R13 ;  /* 0x0000001fff0c7819 */ /* 0x000fe4000001140d */
[-C--:B------:R-:W-:Y:S02]  /*0960*/  ISETP.GE.U32.AND.EX P0, PT, R10, R7.reuse, PT, P0 ;  /* 0x000000070a00720c */ /* 0x080fe40003f06100 */
[----:B------:R-:W-:-:S11]  /*0970*/  ISETP.GE.U32.AND.EX P2, PT, R12, R7, PT, P2 ;  /* 0x000000070c00720c */ /* 0x000fd60003f46120 */
[----:B------:R-:W-:Y:S01]  /*0980*/  @!PT LDS RZ, [RZ] ;  /* 0x00000000fffff984 */ /* 0x000fe20000000800 */
[----:B------:R-:W-:Y:S01]  /*0990*/  @!PT LDS RZ, [RZ] ;  /* 0x00000000fffff984 */ /* 0x000fe20000000800 */
[----:B------:R-:W-:Y:S01]  /*09a0*/  @!PT LDS RZ, [RZ] ;  /* 0x00000000fffff984 */ /* 0x000fe20000000800 */
[----:B------:R4:W-:Y:S01]  /*09b0*/  @!P0 LDGSTS.E [R9+0x1000], desc[UR6][R4.64+0x80] ;  /* 0x0100008004098fae */ /* 0x0009e2000b9a1006 */
[----:B------:R-:W-:Y:S02]  /*09c0*/  ISETP.GE.U32.AND P0, PT, R11, R6, PT ;  /* 0x000000060b00720c */ /* 0x000fe40003f06070 */
[----:B------:R-:W-:Y:S01]  /*09d0*/  SHF.R.S32.HI R6, RZ, 0x1f, R11 ;  /* 0x0000001fff067819 */ /* 0x000fe2000001140b */
[----:B------:R4:W-:Y:S03]  /*09e0*/  @!P2 LDGSTS.E [R9+0x1004], desc[UR6][R4.64+0x84] ;  /* 0x010040840409afae */ /* 0x0009e6000b9a1006 */
[----:B------:R-:W-:-:S13]  /*09f0*/  ISETP.GE.U32.AND.EX P0, PT, R6, R7, PT, P0 ;  /* 0x000000070600720c */ /* 0x000fda0003f06100 */
[----:B----4-:R-:W-:Y:S05]  /*0a00*/  @P0 BRA `(.L_x_11) ;  /* 0x0000000000100947 */ /* 0x010fea0003800000 */
[----:B------:R-:W-:Y:S01]  /*0a10*/  @!PT LDS RZ, [RZ] ;  /* 0x00000000fffff984 */ /* 0x000fe20000000800 */
[----:B------:R-:W-:Y:S01]  /*0a20*/  @!PT LDS RZ, [RZ] ;  /* 0x00000000fffff984 */ /* 0x000fe20000000800 */
[----:B------:R-:W-:Y:S01]  /*0a30*/  @!PT LDS RZ, [RZ] ;  /* 0x00000000fffff984 */ /* 0x000fe20000000800 */
[----:B------:R4:W-:Y:S02]  /*0a40*/  LDGSTS.E [R9+0x1008], desc[UR6][R4.64+0x88] ;  /* 0x0100808804097fae */ /* 0x0009e4000b9a1006 */
.L_x_11:
[----:B------:R-:W-:Y:S05]  /*0a50*/  BSYNC.RECONVERGENT B1 ;  /* 0x0000000000017941 */ /* 0x000fea0003800200 */
.L_x_10:
[----:B------:R-:W-:Y:S01]  /*0a60*/  IMAD R0, R0, -0xc, R9 ;  /* 0xfffffff400007824 */ /* 0x000fe200078e0209 */
[----:B------:R-:W5:Y:S01]  /*0a70*/  LDCU.64 UR4, c[0x0][0x380] ;  /* 0x00007000ff0477ac */ /* 0x000f620008000a00 */
[----:B------:R-:W1:Y:S01]  /*0a80*/  LDC.64 R6, c[0x0][0x388] ;  /* 0x0000e200ff067b82 */ /* 0x000e620000000a00 */
[----:B------:R-:W0:Y:S01]  /*0a90*/  LDGDEPBAR ;  /* 0x00000000000079af */ /* 0x000e220000000000 */
[----:B------:R-:W-:Y:S01]  /*0aa0*/  SHF.R.S32.HI R10, RZ, 0x1f, R8 ;  /* 0x0000001fff0a7819 */ /* 0x000fe20000011408 */
[----:B------:R-:W-:Y:S02]  /*0ab0*/  BSSY.RECONVERGENT B1, `(.L_x_13) ;  /* 0x000002b000017945 */ /* 0x000fe40003800200 */
[----:B------:R-:W2:Y:S03]  /*0ac0*/  LDS R11, [R0] ;  /* 0x00000000000b7984 */ /* 0x000ea60000000800 */
[----:B------:R-:W-:Y:S01]  /*0ad0*/  BAR.SYNC.DEFER_BLOCKING 0x0 ;  /* 0x0000000000007b1d */ /* 0x000fe20000010000 */
[----:B-----5:R-:W-:-:S04]  /*0ae0*/  ISETP.GE.U32.AND P0, PT, R8, UR4, PT ;  /* 0x0000000408007c0c */ /* 0x020fc8000bf06070 */
[----:B------:R-:W-:Y:S01]  /*0af0*/  ISETP.GE.U32.AND.EX P0, PT, R10, UR5, PT, P0 ;  /* 0x000000050a007c0c */ /* 0x000fe2000bf06100 */
[----:B-1----:R-:W-:-:S12]  /*0b00*/  IMAD.WIDE R6, R8, 0x4, R6 ;  /* 0x0000000408067825 */ /* 0x002fd800078e0206 */
[----:B--2---:R-:W-:-:S05]  /*0b10*/  @!P0 IMAD.IADD R11, R2, 0x1, R11 ;  /* 0x00000001020b8824 */ /* 0x004fca00078e020b */
[----:B------:R1:W-:Y:S01]  /*0b20*/  @!P0 STG.E desc[UR6][R6.64], R11 ;  /* 0x0000000b06008986 */ /* 0x0003e2000c101906 */
[----:B------:R-:W-:-:S04]  /*0b30*/  DEPBAR.LE SB0, 0x0 ;  /* 0x000080000000791a */ /* 0x000fc80000000000 */
[----:B------:R-:W-:Y:S06]  /*0b40*/  BAR.SYNC.DEFER_BLOCKING 0x0 ;  /* 0x0000000000007b1d */ /* 0x000fec0000010000 */
[----:B------:R-:W-:Y:S05]  /*0b50*/  @P1 BRA `(.L_x_14) ;  /* 0x0000000000801947 */ /* 0x000fea0003800000 */
[----:B------:R-:W-:-:S05]  /*0b60*/  VIADD R10, R3, 0x43 ;  /* 0x00000043030a7836 */ /* 0x000fca0000000000 */
[----:B------:R-:W-:Y:S02]  /*0b70*/  ISETP.GE.U32.AND P0, PT, R10, UR4, PT ;  /* 0x000000040a007c0c */ /* 0x000fe4000bf06070 */
[----:B------:R-:W-:-:S04]  /*0b80*/  SHF.R.S32.HI R10, RZ, 0x1f, R10 ;  /* 0x0000001fff0a7819 */ /* 0x000fc8000001140a */
[----:B------:R-:W-:-:S13]  /*0b90*/  ISETP.GE.U32.AND.EX P0, PT, R10, UR5, PT, P0 ;  /* 0x000000050a007c0c */ /* 0x000fda000bf06100 */
[----:B------:R-:W-:Y:S05]  /*0ba0*/  @!P0 BRA `(.L_x_15) ;  /* 0x00000000005c8947 */ /* 0x000fea0003800000 */
[C---:B------:R-:W-:Y:S02]  /*0bb0*/  VIADD R10, R3.reuse, 0x40 ;  /* 0x00000040030a7836 */ /* 0x040fe40000000000 */
[----:B-1----:R-:W-:-:S03]  /*0bc0*/  VIADD R11, R3, 0x41 ;  /* 0x00000041030b7836 */ /* 0x002fc60000000000 */
[----:B------:R-:W-:Y:S02]  /*0bd0*/  ISETP.GE.U32.AND P0, PT, R10, UR4, PT ;  /* 0x000000040a007c0c */ /* 0x000fe4000bf06070 */
[----:B------:R-:W-:Y:S02]  /*0be0*/  SHF.R.S32.HI R10, RZ, 0x1f, R10 ;  /* 0x0000001fff0a7819 */ /* 0x000fe4000001140a */
[----:B------:R-:W-:Y:S02]  /*0bf0*/  ISETP.GE.U32.AND P2, PT, R11, UR4, PT ;  /* 0x000000040b007c0c */ /* 0x000fe4000bf46070 */
[----:B------:R-:W-:Y:S02]  /*0c00*/  SHF.R.S32.HI R11, RZ, 0x1f, R11 ;  /* 0x0000001fff0b7819 */ /* 0x000fe4000001140b */
[----:B------:R-:W-:Y:S01]  /*0c10*/  ISETP.GE.U32.AND.EX P0, PT, R10, UR5, PT, P0 ;  /* 0x000000050a007c0c */ /* 0x000fe2000bf06100 */
[----:B------:R-:W-:Y:S01]  /*0c20*/  VIADD R10, R3, 0x42 ;  /* 0x00000042030a7836 */ /* 0x000fe20000000000 */
[----:B------:R-:W-:-:S11]  /*0c30*/  ISETP.GE.U32.AND.EX P2, PT, R11, UR5, PT, P2 ;  /* 0x000000050b007c0c */ /* 0x000fd6000bf46120 */
[----:B------:R-:W-:Y:S01]  /*0c40*/  @!PT LDS RZ, [RZ] ;  /* 0x00000000fffff984 */ /* 0x000fe20000000800 */
[----:B------:R-:W-:Y:S01]  /*0c50*/  @!PT LDS RZ, [RZ] ;  /* 0x00000000fffff984 */ /* 0x000fe20000000800 */
[----:B------:R-:W-:Y:S01]  /*0c60*/  @!PT LDS RZ, [RZ] ;  /* 0x00000000fffff984 */ /* 0x000fe20000000800 */
[----:B------:R5:W-:Y:S01]  /*0c70*/  @!P0 LDGSTS.E [R9+0x2000], desc[UR6][R4.64+0x100] ;  /* 0x0200010004098fae */ /* 0x000be2000b9a1006 */
[----:B------:R-:W-:Y:S02]  /*0c80*/  ISETP.GE.U32.AND P0, PT, R10, UR4, PT ;  /* 0x000000040a007c0c */ /* 0x000fe4000bf06070 */
[----:B------:R-:W-:Y:S01]  /*0c90*/  SHF.R.S32.HI R10, RZ, 0x1f, R10 ;  /* 0x0000001fff0a7819 */ /* 0x000fe2000001140a */
[----:B------:R5:W-:Y:S03]  /*0ca0*/  @!P2 LDGSTS.E [R9+0x2004], desc[UR6][R4.64+0x104] ;  /* 0x020041040409afae */ /* 0x000be6000b9a1006 */
[----:B------:R-:W-:-:S13]  /*0cb0*/  ISETP.GE.U32.AND.EX P0, PT, R10, UR5, PT, P0 ;  /* 0x000000050a007c0c */ /* 0x000fda000bf06100 */
[----:B-----5:R-:W-:Y:S05]  /*0cc0*/  @P0 BRA `(.L_x_14) ;  /* 0x0000000000240947 */ /* 0x020fea0003800000 */
[----:B------:R-:W-:Y:S01]  /*0cd0*/  @!PT LDS RZ, [RZ] ;  /* 0x00000000fffff984 */ /* 0x000fe20000000800 */
[----:B------:R-:W-:Y:S01]  /*0ce0*/  @!PT LDS RZ, [RZ] ;  /* 0x00000000fffff984 */ /* 0x000fe20000000800 */
[----:B------:R-:W-:Y:S01]  /*0cf0*/  @!PT LDS RZ, [RZ] ;  /* 0x00000000fffff984 */ /* 0x000fe20000000800 */
[----:B------:R5:W-:Y:S01]  /*0d00*/  LDGSTS.E [R9+0x2008], desc[UR6][R4.64+0x108] ;  /* 0x0200810804097fae */ /* 0x000be2000b9a1006 */
[----:B------:R-:W-:Y:S05]  /*0d10*/  BRA `(.L_x_14) ;  /* 0x0000000000107947 */ /* 0x000fea0003800000 */
.L_x_15:
[----:B------:R-:W-:Y:S01]  /*0d20*/  @!PT LDS RZ, [RZ] ;  /* 0x00000000fffff984 */ /* 0x000fe20000000800 */
[----:B------:R-:W-:Y:S01]  /*0d30*/  @!PT LDS RZ, [RZ] ;  /* 0x00000000fffff984 */ /* 0x000fe20000000800 */
[----:B------:R-:W-:Y:S01]  /*0d40*/  @!PT LDS RZ, [RZ] ;  /* 0x00000000fffff984 */ /* 0x000fe20000000800 */
[----:B------:R2:W-:Y:S02]  /*0d50*/  LDGSTS.E.BYPASS.128 [R9+0x2000], desc[UR6][R4.64+0x100] ;  /* 0x0200010004097fae */ /* 0x0005e4000b981806 */
.L_x_14:
[----:B------:R-:W-:Y:S05]  /*0d60*/  BSYNC.RECONVERGENT B1 ;  /* 0x0000000000017941 */ /* 0x000fea0003800200 */
.L_x_13:
[----:B-1----:R-:W1:Y:S01]  /*0d70*/  LDS R11, [R0+0x1000] ;  /* 0x00100000000b7984 */ /* 0x002e620000000800 */
[----:B------:R-:W-:Y:S01]  /*0d80*/  VIADD R10, R8, 0x20 ;  /* 0x00000020080a7836 */ /* 0x000fe20000000000 */
[----:B------:R-:W-:Y:S02]  /*0d90*/  BSSY.RECONVERGENT B1, `(.L_x_16) ;  /* 0x000002b000017945 */ /* 0x000fe40003800200 */
[----:B------:R-:W0:Y:S01]  /*0da0*/  LDGDEPBAR ;  /* 0x00000000000079af */ /* 0x000e220000000000 */
[----:B------:R-:W-:Y:S01]  /*0db0*/  BAR.SYNC.DEFER_BLOCKING 0x0 ;  /* 0x0000000000007b1d */ /* 0x000fe20000010000 */
[----:B------:R-:W-:Y:S02]  /*0dc0*/  ISETP.GE.U32.AND P0, PT, R10, UR4, PT ;  /* 0x000000040a007c0c */ /* 0x000fe4000bf06070 */
[----:B------:R-:W-:-:S04]  /*0dd0*/  SHF.R.S32.HI R10, RZ, 0x1f, R10 ;  /* 0x0000001fff0a7819 */ /* 0x000fc8000001140a */
[----:B------:R-:W-:-:S13]  /*0de0*/  ISETP.GE.U32.AND.EX P0, PT, R10, UR5, PT, P0 ;  /* 0x000000050a007c0c */ /* 0x000fda000bf06100 */
[----:B-1----:R-:W-:-:S05]  /*0df0*/  @!P0 IMAD.IADD R11, R2, 0x1, R11 ;  /* 0x00000001020b8824 */ /* 0x002fca00078e020b */
        /* <DEDUP_REMOVED lines=10> */
[C---:B-1----:R-:W-:Y:S02]  /*0ea0*/  VIADD R11, R3.reuse, 0x61 ;  /* 0x00000061030b7836 */ /* 0x042fe40000000000 */
[----:B------:R-:W-:Y:S01]  /*0eb0*/  VIADD R3, R3, 0x62 ;  /* 0x0000006203037836 */ /* 0x000fe20000000000 */
[----:B------:R-:W-:Y:S02]  /*0ec0*/  ISETP.GE.U32.AND P0, PT, R10, UR4, PT ;  /* 0x000000040a007c0c */ /* 0x000fe4000bf06070 */
[----:B------:R-:W-:Y:S02]  /*0ed0*/  SHF.R.S32.HI R10, RZ, 0x1f, R10 ;  /* 0x0000001fff0a7819 */ /* 0x000fe4000001140a */
[----:B------:R-:W-:Y:S02]  /*0ee0*/  ISETP.GE.U32.AND P1, PT, R11, UR4, PT ;  /* 0x000000040b007c0c */ /* 0x000fe4000bf26070 */
[----:B------:R-:W-:-:S02]  /*0ef0*/  SHF.R.S32.HI R11, RZ, 0x1f, R11 ;  /* 0x0000001fff0b7819 */ /* 0x000fc4000001140b */
[----:B------:R-:W-:Y:S02]  /*0f00*/  ISETP.GE.U32.AND.EX P0, PT, R10, UR5, PT, P0 ;  /* 0x000000050a007c0c */ /* 0x000fe4000bf06100 */
        /* <DEDUP_REMOVED lines=9> */
[----:B-1----:R-:W-:Y:S05]  /*0fa0*/  @P0 BRA `(.L_x_17) ;  /* 0x0000000000240947 */ /* 0x002fea0003800000 */
[----:B------:R-:W-:Y:S01]  /*0fb0*/  @!PT LDS RZ, [RZ] ;  /* 0x00000000fffff984 */ /* 0x000fe20000000800 */
[----:B------:R-:W-:Y:S01]  /*0fc0*/  @!PT LDS RZ, [RZ] ;  /* 0x00000000fffff984 */ /* 0x000fe20000000800 */
[----:B------:R-:W-:Y:S01]  /*0fd0*/  @!PT LDS RZ, [RZ] ;  /* 0x00000000fffff984 */ /* 0x000fe20000000800 */
[----:B------:R1:W-:Y:S01]  /*0fe0*/  LDGSTS.E [R9+0x3008], desc[UR6][R4.64+0x188] ;  /* 0x0300818804097fae */ /* 0x0003e2000b9a1006 */
[----:B------:R-:W-:Y:S05]  /*0ff0*/  BRA `(.L_x_17) ;  /* 0x0000000000107947 */ /* 0x000fea0003800000 */
.L_x_18:
[----:B------:R-:W-:Y:S01]  /*1000*/  @!PT LDS RZ, [RZ] ;  /* 0x00000000fffff984 */ /* 0x000fe20000000800 */
[----:B------:R-:W-:Y:S01]  /*1010*/  @!PT LDS RZ, [RZ] ;  /* 0x00000000fffff984 */ /* 0x000fe20000000800 */
[----:B------:R-:W-:Y:S01]  /*1020*/  @!PT LDS RZ, [RZ] ;  /* 0x00000000fffff984 */ /* 0x000fe20000000800 */
[----:B------:R1:W-:Y:S02]  /*1030*/  LDGSTS.E.BYPASS.128 [R9+0x3000], desc[UR6][R4.64+0x180] ;  /* 0x0300018004097fae */ /* 0x0003e4000b981806 */
.L_x_17:
[----:B------:R-:W-:Y:S05]  /*1040*/  BSYNC.RECONVERGENT B1 ;  /* 0x0000000000017941 */ /* 0x000fea0003800200 */
.L_x_16:
[----:B------:R-:W1:Y:S02]  /*1050*/  LDS R3, [R0+0x2000] ;  /* 0x0020000000037984 */ /* 0x000e640000000800 */
[C---:B-12345:R-:W-:Y:S02]  /*1060*/  VIADD R4, R8.reuse, 0x40 ;  /* 0x0000004008047836 */ /* 0x07efe40000000000 */
[----:B------:R-:W-:Y:S01]  /*1070*/  VIADD R8, R8, 0x60 ;  /* 0x0000006008087836 */ /* 0x000fe20000000000 */
[----:B------:R-:W0:Y:S01]  /*1080*/  LDGDEPBAR ;  /* 0x00000000000079af */ /* 0x000e220000000000 */
[----:B------:R-:W-:Y:S01]  /*1090*/  BAR.SYNC.DEFER_BLOCKING 0x0 ;  /* 0x0000000000007b1d */ /* 0x000fe20000010000 */
[----:B------:R-:W-:Y:S02]  /*10a0*/  ISETP.GE.U32.AND P0, PT, R4, UR4, PT ;  /* 0x0000000404007c0c */ /* 0x000fe4000bf06070 */
[----:B------:R-:W-:-:S04]  /*10b0*/  SHF.R.S32.HI R4, RZ, 0x1f, R4 ;  /* 0x0000001fff047819 */ /* 0x000fc80000011404 */
[----:B------:R-:W-:-:S13]  /*10c0*/  ISETP.GE.U32.AND.EX P0, PT, R4, UR5, PT, P0 ;  /* 0x0000000504007c0c */ /* 0x000fda000bf06100 */
[----:B------:R-:W-:-:S05]  /*10d0*/  @!P0 IMAD.IADD R3, R2, 0x1, R3 ;  /* 0x0000000102038824 */ /* 0x000fca00078e0203 */
[----:B------:R1:W-:Y:S01]  /*10e0*/  @!P0 STG.E desc[UR6][R6.64+0x100], R3 ;  /* 0x0001000306008986 */ /* 0x0003e2000c101906 */
[----:B------:R-:W-:-:S04]  /*10f0*/  DEPBAR.LE SB0, 0x0 ;  /* 0x000080000000791a */ /* 0x000fc80000000000 */
[----:B------:R-:W-:Y:S01]  /*1100*/  BAR.SYNC.DEFER_BLOCKING 0x0 ;  /* 0x0000000000007b1d */ /* 0x000fe20000010000 */
[----:B------:R-:W-:Y:S02]  /*1110*/  ISETP.GE.U32.AND P0, PT, R8, UR4, PT ;  /* 0x0000000408007c0c */ /* 0x000fe4000bf06070 */
[----:B------:R-:W-:-:S04]  /*1120*/  SHF.R.S32.HI R8, RZ, 0x1f, R8 ;  /* 0x0000001fff087819 */ /* 0x000fc80000011408 */
[----:B------:R-:W-:Y:S01]  /*1130*/  ISETP.GE.U32.AND.EX P0, PT, R8, UR5, PT, P0 ;  /* 0x0000000508007c0c */ /* 0x000fe2000bf06100 */
[----:B------:R1:W2:Y:S01]  /*1140*/  LDS R5, [R0+0x3000] ;  /* 0x0030000000057984 */ /* 0x0002a20000000800 */
[----:B------:R-:W-:Y:S11]  /*1150*/  BAR.SYNC.DEFER_BLOCKING 0x0 ;  /* 0x0000000000007b1d */ /* 0x000ff60000010000 */
[----:B-1----:R-:W-:Y:S05]  /*1160*/  @P0 EXIT ;  /* 0x000000000000094d */ /* 0x002fea0003800000 */
[----:B------:R-:W-:Y:S05]  /*1170*/  BSYNC B0 ;  /* 0x0000000000007941 */ /* 0x000fea0003800000 */
.L_x_4:
[----:B--2---:R-:W-:-:S05]  /*1180*/  IMAD.IADD R5, R2, 0x1, R5 ;  /* 0x0000000102057824 */ /* 0x004fca00078e0205 */
[----:B------:R-:W-:Y:S01]  /*1190*/  STG.E desc[UR6][R6.64+0x180], R5 ;  /* 0x0001800506007986 */ /* 0x000fe2000c101906 */
[----:B------:R-:W-:Y:S05]  /*11a0*/  EXIT ;  /* 0x000000000000794d */ /* 0x000fea0003800000 */
.L_x_6:
[----:B---3--:R-:W-:Y:S02]  /*11b0*/  IMAD.MOV.U32 R13, RZ, RZ, R4 ;  /* 0x000000ffff0d7224 */ /* 0x008fe400078e0004 */
[----:B------:R-:W-:Y:S02]  /*11c0*/  IMAD.MOV.U32 R12, RZ, RZ, 0x1 ;  /* 0x00000001ff0c7424 */ /* 0x000fe400078e00ff */
[----:B------:R-:W-:Y:S02]  /*11d0*/  IMAD.MOV.U32 R15, RZ, RZ, RZ ;  /* 0x000000ffff0f7224 */ /* 0x000fe400078e00ff */
[----:B------:R-:W-:-:S07]  /*11e0*/  IMAD.MOV.U32 R10, RZ, RZ, -0x1 ;  /* 0xffffffffff0a7424 */ /* 0x000fce00078e00ff */
[----:B-12---:R-:W-:Y:S05]  /*11f0*/  WARPSYNC.COLLECTIVE R10, `(.L_x_19) ;  /* 0x000000000a087348 */ /* 0x006fea0003c00000 */
[----:B-1----:R1:W3:Y:S02]  /*1200*/  SHFL.UP P0, R8, R13, R12, R15 ;  /* 0x0400000c0d087389 */ /* 0x0022e4000000000f */
[----:B-123--:R-:W-:Y:S05]  /*1210*/  ENDCOLLECTIVE ;  /* 0x000000000000791b */ /* 0x00efea0003800000 */
.L_x_19:
[----:B------:R-:W-:Y:S02]  /*1220*/  IMAD.MOV.U32 R12, RZ, RZ, 0x2 ;  /* 0x00000002ff0c7424 */ /* 0x000fe400078e00ff */
[----:B------:R-:W-:Y:S01]  /*1230*/  IMAD.MOV.U32 R6, RZ, RZ, R8 ;  /* 0x000000ffff067224 */ /* 0x000fe200078e0008 */
[----:B------:R-:W-:-:S04]  /*1240*/  ISETP.NE.AND P0, PT, R0, RZ, PT ;  /* 0x000000ff0000720c */ /* 0x000fc80003f05270 */
[----:B------:R-:W-:-:S05]  /*1250*/  SEL R9, R6, RZ, P0 ;  /* 0x000000ff06097207 */ /* 0x000fca0000000000 */
[----:B------:R-:W-:-:S04]  /*1260*/  IMAD.IADD R9, R9, 0x1, R4 ;  /* 0x0000000109097824 */ /* 0x000fc800078e0204 */
[----:B------:R-:W-:-:S07]  /*1270*/  IMAD.MOV.U32 R13, RZ, RZ, R9 ;  /* 0x000000ffff0d7224 */ /* 0x000fce00078e0009 */
[----:B------:R-:W-:Y:S05]  /*1280*/  WARPSYNC.COLLECTIVE R10, `(.L_x_20) ;  /* 0x000000000a087348 */ /* 0x000fea0003c00000 */
[----:B------:R1:W2:Y:S02]  /*1290*/  SHFL.UP P0, R8, R13, R12, R15 ;  /* 0x0400000c0d087389 */ /* 0x0002a4000000000f */
[----:B-12---:R-:W-:Y:S05]  /*12a0*/  ENDCOLLECTIVE ;  /* 0x000000000000791b */ /* 0x006fea0003800000 */
.L_x_20:
[----:B------:R-:W-:Y:S02]  /*12b0*/  IMAD.MOV.U32 R12, RZ, RZ, 0x4 ;  /* 0x00000004ff0c7424 */ /* 0x000fe400078e00ff */
[----:B------:R-:W-:Y:S01]  /*12c0*/  IMAD.MOV.U32 R6, RZ, RZ, R8 ;  /* 0x000000ffff067224 */ /* 0x000fe200078e0008 */
[----:B------:R-:W-:-:S04]  /*12d0*/  ISETP.GE.U32.AND P0, PT, R0, 0x2, PT ;  /* 0x000000020000780c */ /* 0x000fc80003f06070 */
[----:B------:R-:W-:-:S05]  /*12e0*/  SEL R6, R6, RZ, P0 ;  /* 0x000000ff06067207 */ /* 0x000fca0000000000 */
[----:B------:R-:W-:-:S04]  /*12f0*/  IMAD.IADD R6, R9, 0x1, R6 ;  /* 0x0000000109067824 */ /* 0x000fc800078e0206 */
[----:B------:R-:W-:-:S07]  /*1300*/  IMAD.MOV.U32 R13, RZ, RZ, R6 ;  /* 0x000000ffff0d7224 */ /* 0x000fce00078e0006 */
[----:B------:R-:W-:Y:S05]  /*1310*/  WARPSYNC.COLLECTIVE R10, `(.L_x_21) ;  /* 0x000000000a087348 */ /* 0x000fea0003c00000 */
[----:B------:R1:W2:Y:S02]  /*1320*/  SHFL.UP P0, R8, R13, R12, R15 ;  /* 0x0400000c0d087389 */ /* 0x0002a4000000000f */
[----:B-12---:R-:W-:Y:S05]  /*1330*/  ENDCOLLECTIVE ;  /* 0x000000000000791b */ /* 0x006fea0003800000 */
.L_x_21:
[----:B------:R-:W-:Y:S01]  /*1340*/  IMAD.MOV.U32 R12, RZ, RZ, 0x8 ;  /* 0x00000008ff0c7424 */ /* 0x000fe200078e00ff */
[----:B------:R-:W-:-:S04]  /*1350*/  ISETP.GE.U32.AND P0, PT, R0, 0x4, PT ;  /* 0x000000040000780c */ /* 0x000fc80003f06070 */
[----:B------:R-:W-:-:S05]  /*1360*/  SEL R11, R8, RZ, P0 ;  /* 0x000000ff080b7207 */ /* 0x000fca0000000000 */
[----:B------:R-:W-:-:S04]  /*1370*/  IMAD.IADD R11, R6, 0x1, R11 ;  /* 0x00000001060b7824 */ /* 0x000fc800078e020b */
[----:B------:R-:W-:-:S07]  /*1380*/  IMAD.MOV.U32 R13, RZ, RZ, R11 ;  /* 0x000000ffff0d7224 */ /* 0x000fce00078e000b */
[----:B------:R-:W-:Y:S05]  /*1390*/  WARPSYNC.COLLECTIVE R10, `(.L_x_22) ;  /* 0x000000000a087348 */ /* 0x000fea0003c00000 */
[----:B------:R1:W2:Y:S02]  /*13a0*/  SHFL.UP P0, R8, R13, R12, R15 ;  /* 0x0400000c0d087389 */ /* 0x0002a4000000000f */
[----:B-12---:R-:W-:Y:S05]  /*13b0*/  ENDCOLLECTIVE ;  /* 0x000000000000791b */ /* 0x006fea0003800000 */
.L_x_22:
        /* <DEDUP_REMOVED lines=9> */
.L_x_23:
[----:B------:R-:W-:Y:S05]  /*1450*/  BRA `(.L_x_24) ;  /* 0xffffffec00f47947 */ /* 0x000fea000383ffff */
.L_x_25:
[----:B------:R-:W-:-:S00]  /*1460*/  BRA `(.L_x_25) ;  /* 0xfffffffc00fc7947 */ /* 0x000fc0000383ffff */
[----:B------:R-:W-:-:S00]  /*1470*/  NOP ;  /* 0x0000000000007918 */ /* 0x000fc00000000000 */
        /* <DEDUP_REMOVED lines=8> */
.L_x_87:


//--------------------- .text._ZN8scan_gpu10warp_fixupI5SumOpEEvmPKNT_4DataEPS3_ --------------------------
	.section	.text._ZN8scan_gpu10warp_fixupI5SumOpEEvmPKNT_4DataEPS3_,"ax",@progbits
	.align	128
        .global         _ZN8scan_gpu10warp_fixupI5SumOpEEvmPKNT_4DataEPS3_
        .type           _ZN8scan_gpu10warp_fixupI5SumOpEEvmPKNT_4DataEPS3_,@function
        .size           _ZN8scan_gpu10warp_fixupI5SumOpEEvmPKNT_4DataEPS3_,(.L_x_88 - _ZN8scan_gpu10warp_fixupI5SumOpEEvmPKNT_4DataEPS3_)
        .other          _ZN8scan_gpu10warp_fixupI5SumOpEEvmPKNT_4DataEPS3_,@"STO_CUDA_ENTRY STV_DEFAULT"
_ZN8scan_gpu10warp_fixupI5SumOpEEvmPKNT_4DataEPS3_:
.text._ZN8scan_gpu10warp_fixupI5SumOpEEvmPKNT_4DataEPS3_:
[----:B------:R-:W-:Y:S01]  /*0000*/  LDC R1, c[0x0][0x37c] ;  /* 0x0000df00ff017b82 */ /* 0x000fe20000000800 */
[----:B------:R-:W1:Y:S01]  /*0010*/  S2R R0, SR_TID.X ;  /* 0x0000000000007919 */ /* 0x000e620000002100 */
[----:B------:R-:W2:Y:S01]  /*0020*/  LDCU.64 UR6, c[0x0][0x358] ;  /* 0x00006b00ff0677ac */ /* 0x000ea20008000a00 */
[----:B------:R-:W-:Y:S01]  /*0030*/  BSSY.RECONVERGENT B0, `(.L_x_26) ;  /* 0x0000129000007945 */ /* 0x000fe20003800200 */
[----:B------:R-:W1:Y:S02]  /*0040*/  S2R R3, SR_TID.Y ;  /* 0x0000000000037919 */ /* 0x000e640000002200 */
[----:B-1----:R-:W-:-:S13]  /*0050*/  LOP3.LUT P0, R2, R3, RZ, R0, 0xfa, !PT ;  /* 0x000000ff03027212 */ /* 0x002fda000780fa00 */
[----:B--2---:R-:W-:Y:S05]  /*0060*/  @P0 BRA `(.L_x_27) ;  /* 0x0000001000940947 */ /* 0x004fea0003800000 */
[----:B------:R-:W1:Y:S01]  /*0070*/  S2R R7, SR_CTAID.X ;  /* 0x0000000000077919 */ /* 0x000e620000002500 */
[----:B------:R-:W2:Y:S01]  /*0080*/  LDC R4, c[0x0][0x380] ;  /* 0x0000e000ff047b82 */ /* 0x000ea20000000800 */
[----:B-1----:R-:W-:-:S04]  /*0090*/  IMAD.SHL.U32 R7, R7, 0x1000, RZ ;  /* 0x0000100007077824 */ /* 0x002fc800078e00ff */
[C---:B------:R-:W-:Y:S01]  /*00a0*/  VIADD R5, R7.reuse, 0x80 ;  /* 0x0000008007057836 */ /* 0x040fe20000000000 */
[CC--:B--2---:R-:W-:Y:S01]  /*00b0*/  ISETP.GE.AND P0, PT, R7.reuse, R4.reuse, PT ;  /* 0x000000040700720c */ /* 0x0c4fe20003f06270 */
[C---:B------:R-:W-:Y:S02]  /*00c0*/  VIADD R19, R7.reuse, 0x100 ;  /* 0x0000010007137836 */ /* 0x040fe40000000000 */
[----:B------:R-:W-:Y:S01]  /*00d0*/  VIADD R17, R7, 0x180 ;  /* 0x0000018007117836 */ /* 0x000fe20000000000 */
[-C--:B------:R-:W-:Y:S01]  /*00e0*/  ISETP.GE.AND P1, PT, R5, R4.reuse, PT ;  /* 0x000000040500720c */ /* 0x080fe20003f26270 */
[----:B------:R-:W-:Y:S01]  /*00f0*/  VIADD R23, R7, 0x200 ;  /* 0x0000020007177836 */ /* 0x000fe20000000000 */
[-C--:B------:R-:W-:Y:S01]  /*0100*/  ISETP.GE.AND P6, PT, R19, R4.reuse, PT ;  /* 0x000000041300720c */ /* 0x080fe20003fc6270 */
[----:B------:R-:W-:Y:S01]  /*0110*/  VIADD R22, R7, 0x280 ;  /* 0x0000028007167836 */ /* 0x000fe20000000000 */
[-C--:B------:R-:W-:Y:S01]  /*0120*/  ISETP.GE.AND P4, PT, R17, R4.reuse, PT ;  /* 0x000000041100720c */ /* 0x080fe20003f86270 */
[----:B------:R-:W-:Y:S01]  /*0130*/  VIADD R29, R7, 0x380 ;  /* 0x00000380071d7836 */ /* 0x000fe20000000000 */
[----:B------:R-:W-:-:S02]  /*0140*/  ISETP.GE.AND P5, PT, R23, R4, PT ;  /* 0x000000041700720c */ /* 0x000fc40003fa6270 */
[-C--:B------:R-:W-:Y:S01]  /*0150*/  ISETP.GE.AND P2, PT, R22, R4.reuse, PT ;  /* 0x000000041600720c */ /* 0x080fe20003f46270 */
[----:B------:R-:W1:Y:S01]  /*0160*/  @!P0 S2R R25, SR_CgaCtaId ;  /* 0x0000000000198919 */ /* 0x000e620000008800 */
[----:B------:R-:W2:Y:S01]  /*0170*/  @!P0 LDC.64 R10, c[0x0][0x388] ;  /* 0x0000e200ff0a8b82 */ /* 0x000ea20000000a00 */
[-C--:B------:R-:W-:Y:S02]  /*0180*/  @!P0 VIMNMX R5, PT, PT, R5, R4.reuse, PT ;  /* 0x0000000405058248 */ /* 0x080fe40003fe0100 */
[----:B------:R-:W3:Y:S01]  /*0190*/  @!P1 S2R R21, SR_CgaCtaId ;  /* 0x0000000000159919 */ /* 0x000ee20000008800 */
[-C--:B------:R-:W-:Y:S02]  /*01a0*/  @!P1 VIMNMX R19, PT, PT, R19, R4.reuse, PT ;  /* 0x0000000413139248 */ /* 0x080fe40003fe0100 */
[----:B------:R-:W-:Y:S01]  /*01b0*/  @!P0 MOV R6, 0x400 ;  /* 0x0000040000068802 */ /* 0x000fe20000000f00 */
[----:B------:R-:W4:Y:S01]  /*01c0*/  @!P6 S2R R13, SR_CgaCtaId ;  /* 0x00000000000de919 */ /* 0x000f220000008800 */
[----:B------:R-:W5:Y:S01]  /*01d0*/  @!P1 LDC.64 R14, c[0x0][0x388] ;  /* 0x0000e200ff0e9b82 */ /* 0x000f620000000a00 */
[----:B------:R-:W-:Y:S01]  /*01e0*/  @!P6 VIMNMX R27, PT, PT, R17, R4, PT ;  /* 0x00000004111be248 */ /* 0x000fe20003fe0100 */
[----:B------:R-:W4:Y:S01]  /*01f0*/  @!P4 S2R R12, SR_CgaCtaId ;  /* 0x00000000000cc919 */ /* 0x000f220000008800 */
[----:B------:R-:W-:-:S02]  /*0200*/  @!P1 MOV R24, 0x400 ;  /* 0x0000040000189802 */ /* 0x000fc40000000f00 */
[----:B------:R-:W-:Y:S01]  /*0210*/  @!P6 MOV R26, 0x400 ;  /* 0x00000400001ae802 */ /* 0x000fe20000000f00 */
[----:B------:R-:W4:Y:S02]  /*0220*/  @!P5 S2R R20, SR_CgaCtaId ;  /* 0x000000000014d919 */ /* 0x000f240000008800 */
[----:B------:R-:W4:Y:S01]  /*0230*/  @!P6 LDC.64 R8, c[0x0][0x388] ;  /* 0x0000e200ff08eb82 */ /* 0x000f220000000a00 */
[----:B------:R-:W-:Y:S02]  /*0240*/  @!P4 VIMNMX R23, PT, PT, R23, R4, PT ;  /* 0x000000041717c248 */ /* 0x000fe40003fe0100 */
[----:B------:R-:W-:Y:S01]  /*0250*/  @!P4 MOV R28, 0x400 ;  /* 0x00000400001cc802 */ /* 0x000fe20000000f00 */
[----:B--2---:R-:W-:-:S04]  /*0260*/  @!P0 IMAD.WIDE R10, R5, 0x4, R10 ;  /* 0x00000004050a8825 */ /* 0x004fc800078e020a */
[----:B------:R-:W2:Y:S01]  /*0270*/  @!P4 LDC.64 R16, c[0x0][0x388] ;  /* 0x0000e200ff10cb82 */ /* 0x000ea20000000a00 */
[----:B------:R-:W-:Y:S01]  /*0280*/  VIADD R5, R7, 0x300 ;  /* 0x0000030007057836 */ /* 0x000fe20000000000 */
[----:B-1----:R-:W-:Y:S01]  /*0290*/  @!P0 LEA R25, R25, R6, 0x18 ;  /* 0x0000000619198211 */ /* 0x002fe200078ec0ff */
[----:B-----5:R-:W-:-:S03]  /*02a0*/  @!P1 IMAD.WIDE R14, R19, 0x4, R14 ;  /* 0x00000004130e9825 */ /* 0x020fc600078e020e */
[----:B------:R-:W-:Y:S02]  /*02b0*/  ISETP.GE.AND P3, PT, R5, R4, PT ;  /* 0x000000040500720c */ /* 0x000fe40003f66270 */
[----:B------:R-:W1:Y:S01]  /*02c0*/  @!P5 LDC.64 R18, c[0x0][0x388] ;  /* 0x0000e200ff12db82 */ /* 0x000e620000000a00 */
[----:B---3--:R-:W-:Y:S01]  /*02d0*/  @!P1 LEA R24, R21, R24, 0x18 ;  /* 0x0000001815189211 */ /* 0x008fe200078ec0ff */
[----:B------:R-:W-:Y:S01]  /*02e0*/  @!PT LDS RZ, [RZ] ;  /* 0x00000000fffff984 */ /* 0x000fe20000000800 */
[----:B------:R-:W-:Y:S01]  /*02f0*/  @!PT LDS RZ, [RZ] ;  /* 0x00000000fffff984 */ /* 0x000fe20000000800 */
[----:B------:R-:W-:Y:S01]  /*0300*/  @!PT LDS RZ, [RZ] ;  /* 0x00000000fffff984 */ /* 0x000fe20000000800 */
[----:B------:R3:W-:Y:S01]  /*0310*/  @!P0 LDGSTS.E [R25], desc[UR6][R10.64+-0x4] ;  /* 0x00000ffc0a198fae */ /* 0x0007e2000b9a1006 */
[----:B------:R-:W-:Y:S01]  /*0320*/  ISETP.GE.AND P0, PT, R29, R4, PT ;  /* 0x000000041d00720c */ /* 0x000fe20003f06270 */
[----:B------:R-:W-:Y:S01]  /*0330*/  VIADD R21, R7, 0x400 ;  /* 0x0000040007157836 */ /* 0x000fe20000000000 */
[----:B----4-:R-:W-:Y:S01]  /*0340*/  @!P6 LEA R26, R13, R26, 0x18 ;  /* 0x0000001a0d1ae211 */ /* 0x010fe200078ec0ff */
[----:B------:R-:W-:Y:S01]  /*0350*/  @!P6 IMAD.WIDE R8, R27, 0x4, R8 ;  /* 0x000000041b08e825 */ /* 0x000fe200078e0208 */
[----:B------:R-:W4:Y:S01]  /*0360*/  @!P2 S2R R6, SR_CgaCtaId ;  /* 0x000000000006a919 */ /* 0x000f220000008800 */
[----:B------:R-:W-:-:S02]  /*0370*/  @!P4 LEA R12, R12, R28, 0x18 ;  /* 0x0000001c0c0cc211 */ /* 0x000fc400078ec0ff */
[----:B------:R-:W-:Y:S01]  /*0380*/  VIADD R13, R7, 0x480 ;  /* 0x00000480070d7836 */ /* 0x000fe20000000000 */
[----:B------:R5:W-:Y:S01]  /*0390*/  @!P1 LDGSTS.E [R24+0x4], desc[UR6][R14.64+-0x4] ;  /* 0x00004ffc0e189fae */ /* 0x000be2000b9a1006 */
[-C--:B------:R-:W-:Y:S01]  /*03a0*/  ISETP.GE.AND P1, PT, R21, R4.reuse, PT ;  /* 0x000000041500720c */ /* 0x080fe20003f26270 */
[----:B---3--:R-:W3:Y:S01]  /*03b0*/  @!P2 LDC.64 R10, c[0x0][0x388] ;  /* 0x0000e200ff0aab82 */ /* 0x008ee20000000a00 */
[----:B------:R-:W4:Y:S01]  /*03c0*/  @!P3 S2R R27, SR_CgaCtaId ;  /* 0x00000000001bb919 */ /* 0x000f220000008800 */
[----:B--2---:R-:W-:Y:S01]  /*03d0*/  @!P4 IMAD.WIDE R16, R23, 0x4, R16 ;  /* 0x000000041710c825 */ /* 0x004fe200078e0210 */
[----:B------:R-:W-:Y:S01]  /*03e0*/  @!P2 MOV R23, 0x400 ;  /* 0x000004000017a802 */ /* 0x000fe20000000f00 */
[----:B------:R-:W2:Y:S01]  /*03f0*/  @!P0 S2R R25, SR_CgaCtaId ;  /* 0x0000000000198919 */ /* 0x000ea20000008800 */
[----:B-----5:R-:W-:Y:S01]  /*0400*/  @!P5 VIMNMX R15, PT, PT, R22, R4, PT ;  /* 0x00000004160fd248 */ /* 0x020fe20003fe0100 */
[----:B------:R5:W-:Y:S01]  /*0410*/  @!P6 LDGSTS.E [R26+0x8], desc[UR6][R8.64+-0x4] ;  /* 0x00008ffc081aefae */ /* 0x000be2000b9a1006 */
[----:B------:R-:W-:-:S02]  /*0420*/  @!P5 MOV R14, 0x400 ;  /* 0x00000400000ed802 */ /* 0x000fc40000000f00 */
[----:B------:R-:W-:Y:S01]  /*0430*/  ISETP.GE.AND P6, PT, R13, R4, PT ;  /* 0x000000040d00720c */ /* 0x000fe20003fc6270 */
[----:B-1----:R-:W-:Y:S01]  /*0440*/  @!P5 IMAD.WIDE R18, R15, 0x4, R18 ;  /* 0x000000040f12d825 */ /* 0x002fe200078e0212 */
[----:B------:R-:W-:Y:S01]  /*0450*/  @!P5 LEA R20, R20, R14, 0x18 ;  /* 0x0000000e1414d211 */ /* 0x000fe200078ec0ff */
[----:B------:R1:W-:Y:S01]  /*0460*/  @!P4 LDGSTS.E [R12+0xc], desc[UR6][R16.64+-0x4] ;  /* 0x0000cffc100ccfae */ /* 0x0003e2000b9a1006 */
[-C--:B------:R-:W-:Y:S01]  /*0470*/  @!P2 VIMNMX R15, PT, PT, R5, R4.reuse, PT ;  /* 0x00000004050fa248 */ /* 0x080fe20003fe0100 */
[----:B------:R-:W-:Y:S01]  /*0480*/  VIADD R5, R7, 0x500 ;  /* 0x0000050007057836 */ /* 0x000fe20000000000 */
[----:B------:R-:W-:Y:S01]  /*0490*/  @!P3 MOV R24, 0x400 ;  /* 0x000004000018b802 */ /* 0x000fe20000000f00 */
[----:B------:R1:W-:Y:S01]  /*04a0*/  @!P5 LDGSTS.E [R20+0x10], desc[UR6][R18.64+-0x4] ;  /* 0x00010ffc1214dfae */ /* 0x0003e2000b9a1006 */
[----:B-----5:R-:W5:Y:S02]  /*04b0*/  @!P3 LDC.64 R8, c[0x0][0x388] ;  /* 0x0000e200ff08bb82 */ /* 0x020f640000000a00 */
[----:B------:R-:W-:Y:S01]  /*04c0*/  ISETP.GE.AND P5, PT, R5, R4, PT ;  /* 0x000000040500720c */ /* 0x000fe20003fa6270 */
[----:B------:R-:W5:Y:S01]  /*04d0*/  @!P1 S2R R28, SR_CgaCtaId ;  /* 0x00000000001c9919 */ /* 0x000f620000008800 */
[----:B---3--:R-:W-:Y:S01]  /*04e0*/  @!P2 IMAD.WIDE R10, R15, 0x4, R10 ;  /* 0x000000040f0aa825 */ /* 0x008fe200078e020a */
[----:B----4-:R-:W-:Y:S01]  /*04f0*/  @!P2 LEA R6, R6, R23, 0x18 ;  /* 0x000000170606a211 */ /* 0x010fe200078ec0ff */
[----:B------:R-:W3:Y:S01]  /*0500*/  @!P6 S2R R26, SR_CgaCtaId ;  /* 0x00000000001ae919 */ /* 0x000ee20000008800 */
[----:B-1----:R-:W-:Y:S01]  /*0510*/  @!P0 MOV R12, 0x400 ;  /* 0x00000400000c8802 */ /* 0x002fe20000000f00 */
[----:B------:R-:W1:Y:S01]  /*0520*/  @!P0 LDC.64 R14, c[0x0][0x388] ;  /* 0x0000e200ff0e8b82 */ /* 0x000e620000000a00 */
[----:B------:R-:W-:Y:S01]  /*0530*/  VIADD R19, R7, 0x580 ;  /* 0x0000058007137836 */ /* 0x000fe20000000000 */
[----:B------:R-:W-:Y:S01]  /*0540*/  @!P3 LEA R27, R27, R24, 0x18 ;  /* 0x000000181b1bb211 */ /* 0x000fe200078ec0ff */
[----:B------:R4:W-:Y:S01]  /*0550*/  @!P2 LDGSTS.E [R6+0x14], desc[UR6][R10.64+-0x4] ;  /* 0x00014ffc0a06afae */ /* 0x0009e2000b9a1006 */
[----:B------:R-:W-:-:S02]  /*0560*/  @!P1 MOV R18, 0x400 ;  /* 0x0000040000129802 */ /* 0x000fc40000000f00 */
[----:B--2---:R-:W-:Y:S01]  /*0570*/  @!P0 LEA R25, R25, R12, 0x18 ;  /* 0x0000000c19198211 */ /* 0x004fe200078ec0ff */
[----:B------:R-:W2:Y:S01]  /*0580*/  @!P5 S2R R24, SR_CgaCtaId ;  /* 0x000000000018d919 */ /* 0x000ea20000008800 */
[----:B------:R-:W3:Y:S01]  /*0590*/  @!P1 LDC.64 R22, c[0x0][0x388] ;  /* 0x0000e200ff169b82 */ /* 0x000ee20000000a00 */
[-C--:B------:R-:W-:Y:S01]  /*05a0*/  @!P3 VIMNMX R12, PT, PT, R29, R4.reuse, PT ;  /* 0x000000041d0cb248 */ /* 0x080fe20003fe0100 */
[----:B------:R-:W-:Y:S01]  /*05b0*/  VIADD R29, R7, 0x600 ;  /* 0x00000600071d7836 */ /* 0x000fe20000000000 */
[CC--:B------:R-:W-:Y:S02]  /*05c0*/  ISETP.GE.AND P2, PT, R19.reuse, R4.reuse, PT ;  /* 0x000000041300720c */ /* 0x0c0fe40003f46270 */
[-C--:B------:R-:W-:Y:S01]  /*05d0*/  @!P5 VIMNMX R19, PT, PT, R19, R4.reuse, PT ;  /* 0x000000041313d248 */ /* 0x080fe20003fe0100 */
[----:B-----5:R-:W-:Y:S02]  /*05e0*/  @!P3 IMAD.WIDE R8, R12, 0x4, R8 ;  /* 0x000000040c08b825 */ /* 0x020fe400078e0208 */
[----:B------:R-:W5:Y:S01]  /*05f0*/  @!P6 LDC.64 R16, c[0x0][0x388] ;  /* 0x0000e200ff10eb82 */ /* 0x000f620000000a00 */
[----:B----4-:R-:W-:-:S02]  /*0600*/  @!P1 VIMNMX R6, PT, PT, R13, R4, PT ;  /* 0x000000040d069248 */ /* 0x010fc40003fe0100 */
[-C--:B------:R-:W-:Y:S01]  /*0610*/  ISETP.GE.AND P4, PT, R29, R4.reuse, PT ;  /* 0x000000041d00720c */ /* 0x080fe20003f86270 */
[----:B------:R4:W-:Y:S01]  /*0620*/  @!P3 LDGSTS.E [R27+0x18], desc[UR6][R8.64+-0x4] ;  /* 0x00018ffc081bbfae */ /* 0x0009e2000b9a1006 */
[----:B------:R-:W-:Y:S01]  /*0630*/  @!P0 VIMNMX R11, PT, PT, R21, R4, PT ;  /* 0x00000004150b8248 */ /* 0x000fe20003fe0100 */
[----:B------:R-:W-:Y:S02]  /*0640*/  VIADD R21, R7, 0x680 ;  /* 0x0000068007157836 */ /* 0x000fe40000000000 */
[----:B------:R-:W2:Y:S01]  /*0650*/  @!P5 LDC.64 R12, c[0x0][0x388] ;  /* 0x0000e200ff0cdb82 */ /* 0x000ea20000000a00 */
[----:B------:R-:W-:Y:S01]  /*0660*/  @!P1 LEA R28, R28, R18, 0x18 ;  /* 0x000000121c1c9211 */ /* 0x000fe200078ec0ff */
[----:B-1----:R-:W-:Y:S01]  /*0670*/  @!P0 IMAD.WIDE R14, R11, 0x4, R14 ;  /* 0x000000040b0e8825 */ /* 0x002fe200078e020e */
[-C--:B------:R-:W-:Y:S01]  /*0680*/  ISETP.GE.AND P3, PT, R21, R4.reuse, PT ;  /* 0x000000041500720c */ /* 0x080fe20003f66270 */
[----:B------:R-:W1:Y:S01]  /*0690*/  @!P2 S2R R18, SR_CgaCtaId ;  /* 0x000000000012a919 */ /* 0x000e620000008800 */
[----:B------:R-:W-:Y:S01]  /*06a0*/  @!P6 VIMNMX R11, PT, PT, R5, R4, PT ;  /* 0x00000004050be248 */ /* 0x000fe20003fe0100 */
[----:B------:R-:W-:-:S02]  /*06b0*/  VIADD R5, R7, 0x700 ;  /* 0x0000070007057836 */ /* 0x000fc40000000000 */
[----:B---3--:R-:W-:Y:S01]  /*06c0*/  @!P1 IMAD.WIDE R22, R6, 0x4, R22 ;  /* 0x0000000406169825 */ /* 0x008fe200078e0216 */
[----:B------:R3:W-:Y:S01]  /*06d0*/  @!P0 LDGSTS.E [R25+0x1c], desc[UR6][R14.64+-0x4] ;  /* 0x0001cffc0e198fae */ /* 0x0007e2000b9a1006 */
[----:B------:R-:W-:Y:S01]  /*06e0*/  @!P6 MOV R6, 0x400 ;  /* 0x000004000006e802 */ /* 0x000fe20000000f00 */
[----:B----4-:R-:W4:Y:S01]  /*06f0*/  @!P2 LDC.64 R8, c[0x0][0x388] ;  /* 0x0000e200ff08ab82 */ /* 0x010f220000000a00 */
[----:B------:R-:W-:Y:S01]  /*0700*/  VIADD R27, R7, 0x780 ;  /* 0x00000780071b7836 */ /* 0x000fe20000000000 */
[----:B------:R-:W4:Y:S01]  /*0710*/  @!P4 S2R R20, SR_CgaCtaId ;  /* 0x000000000014c919 */ /* 0x000f220000008800 */
[----:B------:R-:W-:Y:S01]  /*0720*/  @!P6 LEA R26, R26, R6, 0x18 ;  /* 0x000000061a1ae211 */ /* 0x000fe200078ec0ff */
[----:B-----5:R-:W-:Y:S01]  /*0730*/  @!P6 IMAD.WIDE R16, R11, 0x4, R16 ;  /* 0x000000040b10e825 */ /* 0x020fe200078e0210 */
[----:B------:R-:W5:Y:S01]  /*0740*/  @!P3 S2R R6, SR_CgaCtaId ;  /* 0x000000000006b919 */ /* 0x000f620000008800 */
[-C--:B------:R-:W-:Y:S02]  /*0750*/  ISETP.GE.AND P0, PT, R27, R4.reuse, PT ;  /* 0x000000041b00720c */ /* 0x080fe40003f06270 */
[----:B------:R-:W5:Y:S01]  /*0760*/  @!P4 LDC.64 R10, c[0x0][0x388] ;  /* 0x0000e200ff0acb82 */ /* 0x000f620000000a00 */
[-C--:B------:R-:W-:Y:S01]  /*0770*/  @!P4 VIMNMX R21, PT, PT, R21, R4.reuse, PT ;  /* 0x000000041515c248 */ /* 0x080fe20003fe0100 */
[----:B------:R1:W-:Y:S01]  /*0780*/  @!P1 LDGSTS.E [R28+0x20], desc[UR6][R22.64+-0x4] ;  /* 0x00020ffc161c9fae */ /* 0x0003e2000b9a1006 */
[----:B---3--:R-:W-:Y:S01]  /*0790*/  @!P5 MOV R15, 0x400 ;  /* 0x00000400000fd802 */ /* 0x008fe20000000f00 */
[----:B------:R-:W-:Y:S01]  /*07a0*/  VIADD R25, R7, 0x800 ;  /* 0x0000080007197836 */ /* 0x000fe20000000000 */
[-C--:B------:R-:W-:Y:S01]  /*07b0*/  ISETP.GE.AND P1, PT, R5, R4.reuse, PT ;  /* 0x000000040500720c */ /* 0x080fe20003f26270 */
[----:B--2---:R-:W-:Y:S01]  /*07c0*/  @!P5 IMAD.WIDE R12, R19, 0x4, R12 ;  /* 0x00000004130cd825 */ /* 0x004fe200078e020c */
[----:B------:R-:W-:Y:S01]  /*07d0*/  @!P5 LEA R24, R24, R15, 0x18 ;  /* 0x0000000f1818d211 */ /* 0x000fe200078ec0ff */
[----:B------:R2:W-:Y:S01]  /*07e0*/  @!P6 LDGSTS.E [R26+0x24], desc[UR6][R16.64+-0x4] ;  /* 0x00024ffc101aefae */ /* 0x0005e2000b9a1006 */
[----:B------:R-:W3:Y:S01]  /*07f0*/  @!P3 LDC.64 R14, c[0x0][0x388] ;  /* 0x0000e200ff0ebb82 */ /* 0x000ee20000000a00 */
[----:B------:R-:W-:Y:S01]  /*0800*/  VIADD R19, R7, 0x880 ;  /* 0x0000088007137836 */ /* 0x000fe20000000000 */
[-C--:B------:R-:W-:Y:S01]  /*0810*/  ISETP.GE.AND P6, PT, R25, R4.reuse, PT ;  /* 0x000000041900720c */ /* 0x080fe20003fc6270 */
[----:B------:R4:W-:Y:S01]  /*0820*/  @!P5 LDGSTS.E [R24+0x28], desc[UR6][R12.64+-0x4] ;  /* 0x00028ffc0c18dfae */ /* 0x0009e2000b9a1006 */
[----:B------:R-:W-:-:S02]  /*0830*/  @!P3 VIMNMX R5, PT, PT, R5, R4, PT ;  /* 0x000000040505b248 */ /* 0x000fc40003fe0100 */
[-C--:B------:R-:W-:Y:S02]  /*0840*/  ISETP.GE.AND P5, PT, R19, R4.reuse, PT ;  /* 0x000000041300720c */ /* 0x080fe40003fa6270 */
[-C--:B-1----:R-:W-:Y:S01]  /*0850*/  @!P2 VIMNMX R22, PT, PT, R29, R4.reuse, PT ;  /* 0x000000041d16a248 */ /* 0x082fe20003fe0100 */
[----:B------:R-:W1:Y:S01]  /*0860*/  @!P1 S2R R23, SR_CgaCtaId ;  /* 0x0000000000179919 */ /* 0x000e620000008800 */
[----:B------:R-:W-:Y:S02]  /*0870*/  @!P2 MOV R29, 0x400 ;  /* 0x00000400001da802 */ /* 0x000fe40000000f00 */
[----:B--2---:R-:W-:Y:S01]  /*0880*/  @!P4 MOV R17, 0x400 ;  /* 0x000004000011c802 */ /* 0x004fe20000000f00 */
[----:B------:R-:W2:Y:S01]  /*0890*/  @!P0 S2R R26, SR_CgaCtaId ;  /* 0x00000000001a8919 */ /* 0x000ea20000008800 */
[----:B------:R-:W-:Y:S01]  /*08a0*/  @!P2 LEA R29, R18, R29, 0x18 ;  /* 0x0000001d121da211 */ /* 0x000fe200078ec0ff */
[----:B----4-:R-:W-:Y:S01]  /*08b0*/  @!P2 IMAD.WIDE R8, R22, 0x4, R8 ;  /* 0x000000041608a825 */ /* 0x010fe200078e0208 */
[----:B------:R-:W4:Y:S01]  /*08c0*/  @!P1 LDC.64 R12, c[0x0][0x388] ;  /* 0x0000e200ff0c9b82 */ /* 0x000f220000000a00 */
[----:B------:R-:W2:Y:S01]  /*08d0*/  @!P6 S2R R22, SR_CgaCtaId ;  /* 0x000000000016e919 */ /* 0x000ea20000008800 */
[----:B------:R-:W-:Y:S01]  /*08e0*/  @!P4 LEA R18, R20, R17, 0x18 ;  /* 0x000000111412c211 */ /* 0x000fe200078ec0ff */
[----:B-----5:R-:W-:Y:S01]  /*08f0*/  @!P4 IMAD.WIDE R10, R21, 0x4, R10 ;  /* 0x00000004150ac825 */ /* 0x020fe200078e020a */
[----:B------:R-:W-:Y:S01]  /*0900*/  @!P3 MOV R17, 0x400 ;  /* 0x000004000011b802 */ /* 0x000fe20000000f00 */
[----:B------:R-:W5:Y:S01]  /*0910*/  @!P5 S2R R28, SR_CgaCtaId ;  /* 0x00000000001cd919 */ /* 0x000f620000008800 */
[----:B------:R-:W-:Y:S01]  /*0920*/  @!P1 VIMNMX R27, PT, PT, R27, R4, PT ;  /* 0x000000041b1b9248 */ /* 0x000fe20003fe0100 */
[----:B---3--:R-:W-:Y:S01]  /*0930*/  @!P3 IMAD.WIDE R14, R5, 0x4, R14 ;  /* 0x00000004050eb825 */ /* 0x008fe200078e020e */
[----:B------:R3:W-:Y:S01]  /*0940*/  @!P2 LDGSTS.E [R29+0x2c], desc[UR6][R8.64+-0x4] ;  /* 0x0002cffc081dafae */ /* 0x0007e2000b9a1006 */
[----:B------:R-:W2:Y:S01]  /*0950*/  @!P0 LDC.64 R20, c[0x0][0x388] ;  /* 0x0000e200ff148b82 */ /* 0x000ea20000000a00 */
[----:B------:R-:W-:Y:S01]  /*0960*/  @!P3 LEA R6, R6, R17, 0x18 ;  /* 0x000000110606b211 */ /* 0x000fe200078ec0ff */
[----:B------:R-:W-:Y:S01]  /*0970*/  VIADD R5, R7, 0x900 ;  /* 0x0000090007057836 */ /* 0x000fe20000000000 */
[----:B------:R1:W-:Y:S01]  /*0980*/  @!P4 LDGSTS.E [R18+0x30], desc[UR6][R10.64+-0x4] ;  /* 0x00030ffc0a12cfae */ /* 0x0003e2000b9a1006 */
[----:B------:R-:W-:-:S02]  /*0990*/  @!P1 MOV R24, 0x400 ;  /* 0x0000040000189802 */ /* 0x000fc40000000f00 */
[-C--:B------:R-:W-:Y:S01]  /*09a0*/  @!P0 VIMNMX R25, PT, PT, R25, R4.reuse, PT ;  /* 0x0000000419198248 */ /* 0x080fe20003fe0100 */
[----:B------:R5:W-:Y:S01]  /*09b0*/  @!P3 LDGSTS.E [R6+0x34], desc[UR6][R14.64+-0x4] ;  /* 0x00034ffc0e06bfae */ /* 0x000be2000b9a1006 */
[-C--:B------:R-:W-:Y:S01]  /*09c0*/  ISETP.GE.AND P2, PT, R5, R4.reuse, PT ;  /* 0x000000040500720c */ /* 0x080fe20003f46270 */
[----:B------:R-:W2:Y:S01]  /*09d0*/  @!P6 LDC.64 R16, c[0x0][0x388] ;  /* 0x0000e200ff10eb82 */ /* 0x000ea20000000a00 */
[-C--:B------:R-:W-:Y:S01]  /*09e0*/  @!P6 VIMNMX R19, PT, PT, R19, R4.reuse, PT ;  /* 0x000000041313e248 */ /* 0x080fe20003fe0100 */
[----:B---3--:R-:W-:Y:S01]  /*09f0*/  VIADD R29, R7, 0x980 ;  /* 0x00000980071d7836 */ /* 0x008fe20000000000 */
[----:B------:R-:W-:Y:S01]  /*0a00*/  @!P5 VIMNMX R5, PT, PT, R5, R4, PT ;  /* 0x000000040505d248 */ /* 0x000fe20003fe0100 */
[----:B----4-:R-:W-:Y:S01]  /*0a10*/  @!P1 IMAD.WIDE R12, R27, 0x4, R12 ;  /* 0x000000041b0c9825 */ /* 0x010fe200078e020c */
[----:B-1----:R-:W-:-:S03]  /*0a20*/  @!P1 LEA R23, R23, R24, 0x18 ;  /* 0x0000001817179211 */ /* 0x002fc600078ec0ff */
[----:B------:R-:W1:Y:S01]  /*0a30*/  @!P5 LDC.64 R8, c[0x0][0x388] ;  /* 0x0000e200ff08db82 */ /* 0x000e620000000a00 */
[----:B------:R-:W-:Y:S01]  /*0a40*/  VIADD R11, R7, 0xa00 ;  /* 0x00000a00070b7836 */ /* 0x000fe20000000000 */
[-C--:B------:R-:W-:Y:S01]  /*0a50*/  ISETP.GE.AND P4, PT, R29, R4.reuse, PT ;  /* 0x000000041d00720c */ /* 0x080fe20003f86270 */
[----:B------:R3:W-:Y:S01]  /*0a60*/  @!P1 LDGSTS.E [R23+0x38], desc[UR6][R12.64+-0x4] ;  /* 0x00038ffc0c179fae */ /* 0x0007e2000b9a1006 */
[----:B------:R-:W-:Y:S02]  /*0a70*/  @!P0 MOV R24, 0x400 ;  /* 0x0000040000188802 */ /* 0x000fe40000000f00 */
[----:B------:R-:W-:Y:S01]  /*0a80*/  ISETP.GE.AND P3, PT, R11, R4, PT ;  /* 0x000000040b00720c */ /* 0x000fe20003f66270 */
[----:B-----5:R-:W4:Y:S01]  /*0a90*/  @!P2 S2R R6, SR_CgaCtaId ;  /* 0x000000000006a919 */ /* 0x020f220000008800 */
[----:B------:R-:W-:Y:S01]  /*0aa0*/  @!P5 MOV R27, 0x400 ;  /* 0x00000400001bd802 */ /* 0x000fe20000000f00 */
[----:B--2---:R-:W-:Y:S01]  /*0ab0*/  @!P0 IMAD.WIDE R20, R25, 0x4, R20 ;  /* 0x0000000419148825 */ /* 0x004fe200078e0214 */
[----:B------:R-:W-:-:S02]  /*0ac0*/  @!P6 MOV R15, 0x400 ;  /* 0x00000400000fe802 */ /* 0x000fc40000000f00 */
[----:B------:R-:W-:Y:S02]  /*0ad0*/  @!P0 LEA R26, R26, R24, 0x18 ;  /* 0x000000181a1a8211 */ /* 0x000fe400078ec0ff */
[----:B------:R-:W-:Y:S01]  /*0ae0*/  @!P5 LEA R28, R28, R27, 0x18 ;  /* 0x0000001b1c1cd211 */ /* 0x000fe200078ec0ff */
[----:B------:R-:W-:Y:S01]  /*0af0*/  VIADD R27, R7, 0xb00 ;  /* 0x00000b00071b7836 */ /* 0x000fe20000000000 */
[----:B------:R-:W-:Y:S01]  /*0b00*/  @!P6 LEA R22, R22, R15, 0x18 ;  /* 0x0000000f1616e211 */ /* 0x000fe200078ec0ff */
[----:B------:R-:W-:Y:S01]  /*0b10*/  @!P6 IMAD.WIDE R16, R19, 0x4, R16 ;  /* 0x000000041310e825 */ /* 0x000fe200078e0210 */
[----:B------:R-:W2:Y:S01]  /*0b20*/  @!P4 S2R R10, SR_CgaCtaId ;  /* 0x00000000000ac919 */ /* 0x000ea20000008800 */
[----:B------:R-:W5:Y:S01]  /*0b30*/  @!P2 LDC.64 R18, c[0x0][0x388] ;  /* 0x0000e200ff12ab82 */ /* 0x000f620000000a00 */
[-C--:B------:R-:W-:Y:S01]  /*0b40*/  @!P2 VIMNMX R29, PT, PT, R29, R4.reuse, PT ;  /* 0x000000041d1da248 */ /* 0x080fe20003fe0100 */
[C---:B---3--:R-:W-:Y:S01]  /*0b50*/  VIADD R23, R7.reuse, 0xb80 ;  /* 0x00000b8007177836 */ /* 0x048fe20000000000 */
[----:B------:R-:W3:Y:S01]  /*0b60*/  @!P3 S2R R14, SR_CgaCtaId ;  /* 0x00000000000eb919 */ /* 0x000ee20000008800 */
[----:B------:R-:W-:Y:S01]  /*0b70*/  VIADD R15, R7, 0xa80 ;  /* 0x00000a80070f7836 */ /* 0x000fe20000000000 */
[-C--:B------:R-:W-:Y:S01]  /*0b80*/  @!P4 VIMNMX R11, PT, PT, R11, R4.reuse, PT ;  /* 0x000000040b0bc248 */ /* 0x080fe20003fe0100 */
[----:B-1----:R-:W-:Y:S01]  /*0b90*/  @!P5 IMAD.WIDE R8, R5, 0x4, R8 ;  /* 0x000000040508d825 */ /* 0x002fe200078e0208 */
[----:B------:R1:W-:Y:S01]  /*0ba0*/  @!P0 LDGSTS.E [R26+0x3c], desc[UR6][R20.64+-0x4] ;  /* 0x0003cffc141a8fae */ /* 0x0003e2000b9a1006 */
[-C--:B------:R-:W-:Y:S01]  /*0bb0*/  ISETP.GE.AND P0, PT, R27, R4.reuse, PT ;  /* 0x000000041b00720c */ /* 0x080fe20003f06270 */
[----:B------:R-:W3:Y:S01]  /*0bc0*/  @!P4 LDC.64 R12, c[0x0][0x388] ;  /* 0x0000e200ff0ccb82 */ /* 0x000ee20000000a00 */
[-C--:B------:R-:W-:Y:S01]  /*0bd0*/  ISETP.GE.AND P1, PT, R15, R4.reuse, PT ;  /* 0x000000040f00720c */ /* 0x080fe20003f26270 */
[----:B------:R4:W-:Y:S01]  /*0be0*/  @!P6 LDGSTS.E [R22+0x40], desc[UR6][R16.64+-0x4] ;  /* 0x00040ffc1016efae */ /* 0x0009e2000b9a1006 */
[-C--:B------:R-:W-:Y:S01]  /*0bf0*/  ISETP.GE.AND P6, PT, R23, R4.reuse, PT ;  /* 0x000000041700720c */ /* 0x080fe20003fc6270 */
[----:B------:R-:W-:Y:S01]  /*0c00*/  VIADD R5, R7, 0xc00 ;  /* 0x00000c0007057836 */ /* 0x000fe20000000000 */
[-C--:B------:R-:W-:Y:S01]  /*0c10*/  @!P3 VIMNMX R15, PT, PT, R15, R4.reuse, PT ;  /* 0x000000040f0fb248 */ /* 0x080fe20003fe0100 */
[----:B------:R2:W-:Y:S02]  /*0c20*/  @!P5 LDGSTS.E [R28+0x44], desc[UR6][R8.64+-0x4] ;  /* 0x00044ffc081cdfae */ /* 0x0005e4000b9a1006 */
[----:B------:R-:W3:Y:S01]  /*0c30*/  @!P3 LDC.64 R24, c[0x0][0x388] ;  /* 0x0000e200ff18bb82 */ /* 0x000ee20000000a00 */
[----:B------:R-:W-:-:S02]  /*0c40*/  ISETP.GE.AND P5, PT, R5, R4, PT ;  /* 0x000000040500720c */ /* 0x000fc40003fa6270 */
[----:B-1----:R-:W-:Y:S02]  /*0c50*/  @!P4 MOV R21, 0x400 ;  /* 0x000004000015c802 */ /* 0x002fe40000000f00 */
[-C--:B------:R-:W-:Y:S01]  /*0c60*/  @!P0 VIMNMX R23, PT, PT, R23, R4.reuse, PT ;  /* 0x0000000417178248 */ /* 0x080fe20003fe0100 */
[----:B----4-:R-:W1:Y:S01]  /*0c70*/  @!P0 S2R R22, SR_CgaCtaId ;  /* 0x0000000000168919 */ /* 0x010e620000008800 */
[----:B------:R-:W-:Y:S01]  /*0c80*/  @!P2 MOV R17, 0x400 ;  /* 0x000004000011a802 */ /* 0x000fe20000000f00 */
[----:B-----5:R-:W-:Y:S01]  /*0c90*/  @!P2 IMAD.WIDE R18, R29, 0x4, R18 ;  /* 0x000000041d12a825 */ /* 0x020fe200078e0212 */
[----:B------:R-:W-:Y:S01]  /*0ca0*/  @!P6 VIMNMX R5, PT, PT, R5, R4, PT ;  /* 0x000000040505e248 */ /* 0x000fe20003fe0100 */
[----:B------:R-:W4:Y:S01]  /*0cb0*/  @!P1 S2R R26, SR_CgaCtaId ;  /* 0x00000000001a9919 */ /* 0x000f220000008800 */
[----:B------:R-:W-:Y:S02]  /*0cc0*/  @!P2 LEA R17, R6, R17, 0x18 ;  /* 0x000000110611a211 */ /* 0x000fe400078ec0ff */
[----:B--2---:R-:W-:Y:S01]  /*0cd0*/  @!P3 MOV R9, 0x400 ;  /* 0x000004000009b802 */ /* 0x004fe20000000f00 */
[----:B------:R-:W2:Y:S01]  /*0ce0*/  @!P6 S2R R6, SR_CgaCtaId ;  /* 0x000000000006e919 */ /* 0x000ea20000008800 */
[----:B------:R-:W-:Y:S01]  /*0cf0*/  @!P4 LEA R10, R10, R21, 0x18 ;  /* 0x000000150a0ac211 */ /* 0x000fe200078ec0ff */
[----:B---3--:R-:W-:Y:S01]  /*0d00*/  @!P4 IMAD.WIDE R12, R11, 0x4, R12 ;  /* 0x000000040b0cc825 */ /* 0x008fe200078e020c */
[----:B------:R-:W3:Y:S01]  /*0d10*/  @!P0 LDC.64 R20, c[0x0][0x388] ;  /* 0x0000e200ff148b82 */ /* 0x000ee20000000a00 */
[----:B------:R-:W5:Y:S01]  /*0d20*/  @!P5 S2R R29, SR_CgaCtaId ;  /* 0x00000000001dd919 */ /* 0x000f620000008800 */
[----:B------:R-:W-:Y:S01]  /*0d30*/  @!P3 LEA R28, R14, R9, 0x18 ;  /* 0x000000090e1cb211 */ /* 0x000fe200078ec0ff */
[----:B------:R-:W-:Y:S01]  /*0d40*/  VIADD R11, R7, 0xc80 ;  /* 0x00000c80070b7836 */ /* 0x000fe20000000000 */
[----:B------:R1:W-:Y:S01]  /*0d50*/  @!P2 LDGSTS.E [R17+0x48], desc[UR6][R18.64+-0x4] ;  /* 0x00048ffc1211afae */ /* 0x0003e2000b9a1006 */
[----:B------:R-:W-:-:S03]  /*0d60*/  @!P3 IMAD.WIDE R24, R15, 0x4, R24 ;  /* 0x000000040f18b825 */ /* 0x000fc600078e0218 */
[----:B------:R-:W5:Y:S01]  /*0d70*/  @!P1 LDC.64 R8, c[0x0][0x388] ;  /* 0x0000e200ff089b82 */ /* 0x000f620000000a00 */
[----:B------:R4:W-:Y:S01]  /*0d80*/  @!P4 LDGSTS.E [R10+0x4c], desc[UR6][R12.64+-0x4] ;  /* 0x0004cffc0c0acfae */ /* 0x0009e2000b9a1006 */
[CC--:B------:R-:W-:Y:S02]  /*0d90*/  ISETP.GE.AND P2, PT, R11.reuse, R4.reuse, PT ;  /* 0x000000040b00720c */ /* 0x0c0fe40003f46270 */
[----:B------:R-:W-:Y:S01]  /*0da0*/  @!P5 VIMNMX R11, PT, PT, R11, R4, PT ;  /* 0x000000040b0bd248 */ /* 0x000fe20003fe0100 */
[----:B------:R2:W-:Y:S03]  /*0db0*/  @!P3 LDGSTS.E [R28+0x50], desc[UR6][R24.64+-0x4] ;  /* 0x00050ffc181cbfae */ /* 0x0005e6000b9a1006 */
[----:B------:R-:W5:Y:S01]  /*0dc0*/  @!P6 LDC.64 R14, c[0x0][0x388] ;  /* 0x0000e200ff0eeb82 */ /* 0x000f620000000a00 */
[----:B-1----:R-:W-:Y:S01]  /*0dd0*/  VIADD R19, R7, 0xd00 ;  /* 0x00000d0007137836 */ /* 0x002fe20000000000 */
[----:B------:R-:W-:-:S02]  /*0de0*/  @!P1 MOV R18, 0x400 ;  /* 0x0000040000129802 */ /* 0x000fc40000000f00 */
[----:B----4-:R-:W-:Y:S02]  /*0df0*/  @!P0 MOV R13, 0x400 ;  /* 0x00000400000d8802 */ /* 0x010fe40000000f00 */
[-C--:B------:R-:W-:Y:S02]  /*0e00*/  ISETP.GE.AND P3, PT, R19, R4.reuse, PT ;  /* 0x000000041300720c */ /* 0x080fe40003f66270 */
[----:B------:R-:W1:Y:S01]  /*0e10*/  @!P5 LDC.64 R16, c[0x0][0x388] ;  /* 0x0000e200ff10db82 */ /* 0x000e620000000a00 */
[----:B------:R-:W-:Y:S01]  /*0e20*/  @!P6 MOV R10, 0x400 ;  /* 0x00000400000ae802 */ /* 0x000fe20000000f00 */
[----:B---3--:R-:W-:Y:S01]  /*0e30*/  @!P0 IMAD.WIDE R20, R23, 0x4, R20 ;  /* 0x0000000417148825 */ /* 0x008fe200078e0214 */
[----:B------:R-:W-:Y:S02]  /*0e40*/  @!P0 LEA R22, R22, R13, 0x18 ;  /* 0x0000000d16168211 */ /* 0x000fe400078ec0ff */
[----:B------:R-:W-:Y:S01]  /*0e50*/  @!P1 VIMNMX R13, PT, PT, R27, R4, PT ;  /* 0x000000041b0d9248 */ /* 0x000fe20003fe0100 */
[C---:B--2---:R-:W-:Y:S01]  /*0e60*/  VIADD R25, R7.reuse, 0xd80 ;  /* 0x00000d8007197836 */ /* 0x044fe20000000000 */
[----:B------:R-:W-:Y:S01]  /*0e70*/  @!P6 LEA R27, R6, R10, 0x18 ;  /* 0x0000000a061be211 */ /* 0x000fe200078ec0ff */
[----:B------:R-:W-:Y:S01]  /*0e80*/  VIADD R23, R7, 0xe00 ;  /* 0x00000e0007177836 */ /* 0x000fe20000000000 */
[----:B------:R-:W-:Y:S01]  /*0e90*/  @!P1 LEA R26, R26, R18, 0x18 ;  /* 0x000000121a1a9211 */ /* 0x000fe200078ec0ff */
[----:B------:R-:W2:Y:S01]  /*0ea0*/  @!P2 S2R R6, SR_CgaCtaId ;  /* 0x000000000006a919 */ /* 0x000ea20000008800 */
[----:B-----5:R-:W-:Y:S01]  /*0eb0*/  @!P1 IMAD.WIDE R8, R13, 0x4, R8 ;  /* 0x000000040d089825 */ /* 0x020fe200078e0208 */
[----:B------:R-:W-:Y:S01]  /*0ec0*/  @!P5 MOV R12, 0x400 ;  /* 0x00000400000cd802 */ /* 0x000fe20000000f00 */
[----:B------:R-:W3:Y:S01]  /*0ed0*/  @!P3 S2R R18, SR_CgaCtaId ;  /* 0x000000000012b919 */ /* 0x000ee20000008800 */
[----:B------:R-:W-:Y:S01]  /*0ee0*/  ISETP.GE.AND P4, PT, R25, R4, PT ;  /* 0x000000041900720c */ /* 0x000fe20003f86270 */
[----:B------:R-:W-:Y:S01]  /*0ef0*/  @!P6 IMAD.WIDE R14, R5, 0x4, R14 ;  /* 0x00000004050ee825 */ /* 0x000fe200078e020e */
[----:B------:R-:W-:Y:S01]  /*0f00*/  @!P5 LEA R29, R29, R12, 0x18 ;  /* 0x0000000c1d1dd211 */ /* 0x000fe200078ec0ff */
[----:B------:R4:W-:Y:S01]  /*0f10*/  @!P1 LDGSTS.E [R26+0x54], desc[UR6][R8.64+-0x4] ;  /* 0x00054ffc081a9fae */ /* 0x0009e2000b9a1006 */
[----:B------:R-:W5:Y:S01]  /*0f20*/  @!P3 LDC.64 R12, c[0x0][0x388] ;  /* 0x0000e200ff0cbb82 */ /* 0x000f620000000a00 */
[----:B------:R-:W-:Y:S01]  /*0f30*/  VIADD R5, R7, 0xf00 ;  /* 0x00000f0007057836 */ /* 0x000fe20000000000 */
[-C--:B------:R-:W-:Y:S01]  /*0f40*/  ISETP.GE.AND P1, PT, R23, R4.reuse, PT ;  /* 0x000000041700720c */ /* 0x080fe20003f26270 */
[----:B------:R2:W-:Y:S01]  /*0f50*/  @!P0 LDGSTS.E [R22+0x58], desc[UR6][R20.64+-0x4] ;  /* 0x00058ffc14168fae */ /* 0x0005e2000b9a1006 */
[-C--:B------:R-:W-:Y:S01]  /*0f60*/  @!P2 VIMNMX R19, PT, PT, R19, R4.reuse, PT ;  /* 0x000000041313a248 */ /* 0x080fe20003fe0100 */
[----:B-1----:R-:W-:Y:S01]  /*0f70*/  @!P5 IMAD.WIDE R16, R11, 0x4, R16 ;  /* 0x000000040b10d825 */ /* 0x002fe200078e0210 */
[-C--:B------:R-:W-:Y:S01]  /*0f80*/  @!P3 VIMNMX R25, PT, PT, R25, R4.reuse, PT ;  /* 0x000000041919b248 */ /* 0x080fe20003fe0100 */
[----:B------:R1:W-:Y:S01]  /*0f90*/  @!P6 LDGSTS.E [R27+0x5c], desc[UR6][R14.64+-0x4] ;  /* 0x0005cffc0e1befae */ /* 0x0003e2000b9a1006 */
[----:B------:R-:W3:Y:S01]  /*0fa0*/  @!P2 LDC.64 R10, c[0x0][0x388] ;  /* 0x0000e200ff0aab82 */ /* 0x000ee20000000a00 */
[-C--:B------:R-:W-:Y:S01]  /*0fb0*/  @!P4 VIMNMX R23, PT, PT, R23, R4.reuse, PT ;  /* 0x000000041717c248 */ /* 0x080fe20003fe0100 */
[----:B----4-:R-:W-:Y:S01]  /*0fc0*/  VIADD R9, R7, 0xe80 ;  /* 0x00000e8007097836 */ /* 0x010fe20000000000 */
[----:B------:R5:W-:Y:S01]  /*0fd0*/  @!P5 LDGSTS.E [R29+0x60], desc[UR6][R16.64+-0x4] ;  /* 0x00060ffc101ddfae */ /* 0x000be2000b9a1006 */
[----:B------:R-:W-:Y:S01]  /*0fe0*/  ISETP.GE.AND P5, PT, R5, R4, PT ;  /* 0x000000040500720c */ /* 0x000fe20003fa6270 */
[----:B--2---:R-:W-:-:S02]  /*0ff0*/  VIADD R21, R7, 0xf80 ;  /* 0x00000f8007157836 */ /* 0x004fc40000000000 */
[-C--:B------:R-:W-:Y:S01]  /*1000*/  ISETP.GE.AND P0, PT, R9, R4.reuse, PT ;  /* 0x000000040900720c */ /* 0x080fe20003f06270 */
[----:B------:R-:W2:Y:S01]  /*1010*/  @!P4 S2R R24, SR_CgaCtaId ;  /* 0x000000000018c919 */ /* 0x000ea20000008800 */
[----:B------:R-:W-:Y:S02]  /*1020*/  @!P2 MOV R8, 0x400 ;  /* 0x000004000008a802 */ /* 0x000fe40000000f00 */
[----:B------:R-:W-:Y:S01]  /*1030*/  ISETP.GE.AND P6, PT, R21, R4, PT ;  /* 0x000000041500720c */ /* 0x000fe20003fc6270 */
[----:B------:R-:W4:Y:S01]  /*1040*/  @!P1 S2R R22, SR_CgaCtaId ;  /* 0x0000000000169919 */ /* 0x000f220000008800 */
[----:B------:R-:W-:Y:S02]  /*1050*/  @!P3 MOV R26, 0x400 ;  /* 0x00000400001ab802 */ /* 0x000fe40000000f00 */
[----:B-1----:R-:W-:Y:S01]  /*1060*/  @!P2 LEA R15, R6, R8, 0x18 ;  /* 0x00000008060fa211 */ /* 0x002fe200078ec0ff */
[----:B-----5:R-:W-:Y:S01]  /*1070*/  @!P3 IMAD.WIDE R28, R25, 0x4, R12 ;  /* 0x00000004191cb825 */ /* 0x020fe200078e020c */
[----:B------:R-:W1:Y:S01]  /*1080*/  @!P5 S2R R8, SR_CgaCtaId ;  /* 0x000000000008d919 */ /* 0x000e620000008800 */
[----:B---3--:R-:W-:Y:S01]  /*1090*/  @!P3 LEA R17, R18, R26, 0x18 ;  /* 0x0000001a1211b211 */ /* 0x008fe200078ec0ff */
[----:B------:R-:W3:Y:S01]  /*10a0*/  @!P1 LDC.64 R12, c[0x0][0x388] ;  /* 0x0000e200ff0c9b82 */ /* 0x000ee20000000a00 */
[----:B------:R-:W-:Y:S01]  /*10b0*/  @!P4 MOV R25, 0x400 ;  /* 0x000004000019c802 */ /* 0x000fe20000000f00 */
[----:B------:R-:W5:Y:S01]  /*10c0*/  @!P0 S2R R20, SR_CgaCtaId ;  /* 0x0000000000148919 */ /* 0x000f620000008800 */
[-C--:B------:R-:W-:Y:S01]  /*10d0*/  @!P1 VIMNMX R9, PT, PT, R9, R4.reuse, PT ;  /* 0x0000000409099248 */ /* 0x080fe20003fe0100 */
[----:B------:R-:W-:Y:S01]  /*10e0*/  @!P2 IMAD.WIDE R26, R19, 0x4, R10 ;  /* 0x00000004131aa825 */ /* 0x000fe200078e020a */
[-C--:B------:R-:W-:Y:S01]  /*10f0*/  @!P0 VIMNMX R5, PT, PT, R5, R4.reuse, PT ;  /* 0x0000000405058248 */ /* 0x080fe20003fe0100 */
[----:B------:R-:W1:Y:S01]  /*1100*/  @!P6 S2R R6, SR_CgaCtaId ;  /* 0x000000000006e919 */ /* 0x000e620000008800 */
[----:B------:R-:W-:Y:S01]  /*1110*/  @!P5 VIMNMX R21, PT, PT, R21, R4, PT ;  /* 0x000000041515d248 */ /* 0x000fe20003fe0100 */
[----:B------:R-:W5:Y:S01]  /*1120*/  @!P4 LDC.64 R10, c[0x0][0x388] ;  /* 0x0000e200ff0acb82 */ /* 0x000f620000000a00 */
[----:B------:R-:W-:Y:S01]  /*1130*/  VIADDMNMX R7, R7, 0x1000, R4, PT ;  /* 0x0000100007077846 */ /* 0x000fe20003800104 */
[----:B------:R4:W-:Y:S01]  /*1140*/  @!P2 LDGSTS.E [R15+0x64], desc[UR6][R26.64+-0x4] ;  /* 0x00064ffc1a0fafae */ /* 0x0009e2000b9a1006 */
[----:B------:R-:W-:-:S03]  /*1150*/  @!P6 MOV R4, 0x400 ;  /* 0x000004000004e802 */ /* 0x000fc60000000f00 */
[----:B------:R3:W-:Y:S02]  /*1160*/  @!P3 LDGSTS.E [R17+0x68], desc[UR6][R28.64+-0x4] ;  /* 0x00068ffc1c11bfae */ /* 0x0007e4000b9a1006 */
[----:B------:R-:W1:Y:S01]  /*1170*/  @!P6 LDC.64 R18, c[0x0][0x388] ;  /* 0x0000e200ff12eb82 */ /* 0x000e620000000a00 */
[----:B--2---:R-:W-:Y:S02]  /*1180*/  @!P4 LEA R25, R24, R25, 0x18 ;  /* 0x000000191819c211 */ /* 0x004fe400078ec0ff */
[----:B----4-:R-:W-:-:S05]  /*1190*/  @!P1 MOV R27, 0x400 ;  /* 0x00000400001b9802 */ /* 0x010fca0000000f00 */
[----:B------:R-:W2:Y:S01]  /*11a0*/  @!P0 LDC.64 R14, c[0x0][0x388] ;  /* 0x0000e200ff0e8b82 */ /* 0x000ea20000000a00 */
[----:B---3--:R-:W-:Y:S01]  /*11b0*/  @!P1 IMAD.WIDE R12, R9, 0x4, R12 ;  /* 0x00000004090c9825 */ /* 0x008fe200078e020c */
[----:B------:R-:W-:Y:S02]  /*11c0*/  @!P0 MOV R29, 0x400 ;  /* 0x00000400001d8802 */ /* 0x000fe40000000f00 */
[----:B------:R-:W-:-:S04]  /*11d0*/  @!P1 LEA R27, R22, R27, 0x18 ;  /* 0x0000001b161b9211 */ /* 0x000fc800078ec0ff */
[----:B------:R-:W3:Y:S01]  /*11e0*/  @!P5 LDC.64 R16, c[0x0][0x388] ;  /* 0x0000e200ff10db82 */ /* 0x000ee20000000a00 */
[----:B-----5:R-:W-:Y:S01]  /*11f0*/  @!P4 IMAD.WIDE R10, R23, 0x4, R10 ;  /* 0x00000004170ac825 */ /* 0x020fe200078e020a */
[----:B------:R-:W-:Y:S02]  /*1200*/  @!P0 LEA R20, R20, R29, 0x18 ;  /* 0x0000001d14148211 */ /* 0x000fe400078ec0ff */
[----:B------:R-:W-:Y:S02]  /*1210*/  @!P5 MOV R29, 0x400 ;  /* 0x00000400001dd802 */ /* 0x000fe40000000f00 */
[----:B-1----:R-:W-:Y:S01]  /*1220*/  @!P6 LEA R6, R6, R4, 0x18 ;  /* 0x000000040606e211 */ /* 0x002fe200078ec0ff */
[----:B------:R1:W-:Y:S01]  /*1230*/  @!P4 LDGSTS.E [R25+0x6c], desc[UR6][R10.64+-0x4] ;  /* 0x0006cffc0a19cfae */ /* 0x0003e2000b9a1006 */
[----:B------:R-:W-:Y:S01]  /*1240*/  @!P5 LEA R8, R8, R29, 0x18 ;  /* 0x0000001d0808d211 */ /* 0x000fe200078ec0ff */
[----:B------:R-:W-:Y:S02]  /*1250*/  @!P6 IMAD.WIDE R18, R7, 0x4, R18 ;  /* 0x000000040712e825 */ /* 0x000fe400078e0212 */
[----:B------:R1:W-:Y:S02]  /*1260*/  @!P1 LDGSTS.E [R27+0x70], desc[UR6][R12.64+-0x4] ;  /* 0x00070ffc0c1b9fae */ /* 0x0003e4000b9a1006 */
[----:B--2---:R-:W-:-:S05]  /*1270*/  @!P0 IMAD.WIDE R14, R5, 0x4, R14 ;  /* 0x00000004050e8825 */ /* 0x004fca00078e020e */
[----:B------:R1:W-:Y:S01]  /*1280*/  @!P0 LDGSTS.E [R20+0x74], desc[UR6][R14.64+-0x4] ;  /* 0x00074ffc0e148fae */ /* 0x0003e2000b9a1006 */
[----:B---3--:R-:W-:-:S05]  /*1290*/  @!P5 IMAD.WIDE R16, R21, 0x4, R16 ;  /* 0x000000041510d825 */ /* 0x008fca00078e0210 */
[----:B------:R1:W-:Y:S04]  /*12a0*/  @!P5 LDGSTS.E [R8+0x78], desc[UR6][R16.64+-0x4] ;  /* 0x00078ffc1008dfae */ /* 0x0003e8000b9a1006 */
[----:B------:R1:W-:Y:S02]  /*12b0*/  @!P6 LDGSTS.E [R6+0x7c], desc[UR6][R18.64+-0x4] ;  /* 0x0007cffc1206efae */ /* 0x0003e4000b9a1006 */
.L_x_27:
[----:B------:R-:W-:Y:S05]  /*12c0*/  BSYNC.RECONVERGENT B0 ;  /* 0x0000000000007941 */ /* 0x000fea0003800200 */
.L_x_26:
[----:B------:R-:W0:Y:S01]  /*12d0*/  LDGDEPBAR ;  /* 0x00000000000079af */ /* 0x000e220000000000 */
[----:B------:R-:W-:Y:S01]  /*12e0*/  ISETP.NE.AND P0, PT, R3, RZ, PT ;  /* 0x000000ff0300720c */ /* 0x000fe20003f05270 */
[----:B------:R-:W-:Y:S01]  /*12f0*/  BSSY B0, `(.L_x_28) ;  /* 0x0000021000007945 */ /* 0x000fe20003800000 */
[----:B------:R-:W-:-:S11]  /*1300*/  DEPBAR.LE SB0, 0x0 ;  /* 0x000080000000791a */ /* 0x000fd60000000000 */
[----:B------:R-:W-:Y:S05]  /*1310*/  @P0 BRA `(.L_x_29) ;  /* 0x0000000000780947 */ /* 0x000fea0003800000 */
[----:B------:R-:W2:Y:S01]  /*1320*/  S2UR UR5, SR_CgaCtaId ;  /* 0x00000000000579c3 */ /* 0x000ea20000008800 */
[----:B------:R-:W-:Y:S01]  /*1330*/  ISETP.GT.U32.AND P0, PT, R0, 0x1f, PT ;  /* 0x0000001f0000780c */ /* 0x000fe20003f04070 */
[----:B------:R-:W-:Y:S01]  /*1340*/  UMOV UR4, 0x400 ;  /* 0x0000040000047882 */ /* 0x000fe20000000000 */
[----:B------:R-:W-:Y:S01]  /*1350*/  IMAD.MOV.U32 R4, RZ, RZ, RZ ;  /* 0x000000ffff047224 */ /* 0x000fe200078e00ff */
[----:B--2---:R-:W-:-:S06]  /*1360*/  ULEA UR4, UR5, UR4, 0x18 ;  /* 0x0000000405047291 */ /* 0x004fcc000f8ec0ff */
[----:B------:R-:W-:Y:S01]  /*1370*/  LEA R3, R0, UR4, 0x2 ;  /* 0x0000000400037c11 */ /* 0x000fe2000f8e10ff */
[----:B------:R-:W-:-:S04]  /*1380*/  UMOV UR4, 0xffffffff ;  /* 0xffffffff00047882 */ /* 0x000fc80000000000 */
[----:B------:R2:W3:Y:S01]  /*1390*/  @!P0 LDS R4, [R3] ;  /* 0x0000000003048984 */ /* 0x0004e20000000800 */
[----:B------:R-:W-:Y:S05]  /*13a0*/  BRA.DIV UR4, `(.L_x_30) ;  /* 0x0000000204847947 */ /* 0x000fea000b800000 */
[----:B---3--:R-:W3:Y:S01]  /*13b0*/  SHFL.UP PT, R5, R4, 0x1, RZ ;  /* 0x0420000004057989 */ /* 0x008ee200000e00ff */
[----:B------:R-:W-:-:S04]  /*13c0*/  ISETP.NE.AND P1, PT, R0, RZ, PT ;  /* 0x000000ff0000720c */ /* 0x000fc80003f25270 */
[----:B---3--:R-:W-:Y:S02]  /*13d0*/  SEL R5, R5, RZ, P1 ;  /* 0x000000ff05057207 */ /* 0x008fe40000800000 */
[----:B------:R-:W-:-:S03]  /*13e0*/  ISETP.GE.U32.AND P1, PT, R0, 0x2, PT ;  /* 0x000000020000780c */ /* 0x000fc60003f26070 */
[----:B------:R-:W-:-:S05]  /*13f0*/  IMAD.IADD R5, R5, 0x1, R4 ;  /* 0x0000000105057824 */ /* 0x000fca00078e0204 */
[----:B-1----:R-:W1:Y:S02]  /*1400*/  SHFL.UP PT, R6, R5, 0x2, RZ ;  /* 0x0440000005067989 */ /* 0x002e6400000e00ff */
        /* <DEDUP_REMOVED lines=11> */
.L_x_36:
[----:B------:R-:W-:-:S04]  /*14c0*/  ISETP.GE.U32.AND P1, PT, R0, 0x10, PT ;  /* 0x000000100000780c */ /* 0x000fc80003f26070 */
[----:B---3--:R-:W-:-:S05]  /*14d0*/  SEL R5, R5, RZ, P1 ;  /* 0x000000ff05057207 */ /* 0x008fca0000800000 */
[----:B-1----:R-:W-:-:S05]  /*14e0*/  IMAD.IADD R4, R4, 0x1, R5 ;  /* 0x0000000104047824 */ /* 0x002fca00078e0205 */
[----:B------:R3:W-:Y:S02]  /*14f0*/  @!P0 STS [R3], R4 ;  /* 0x0000000403008388 */ /* 0x0007e40000000800 */
.L_x_29:
[----:B------:R-:W-:Y:S05]  /*1500*/  BSYNC B0 ;  /* 0x0000000000007941 */ /* 0x000fea0003800000 */
.L_x_28:
[----:B------:R-:W-:-:S13]  /*1510*/  ISETP.NE.AND P0, PT, R2, RZ, PT ;  /* 0x000000ff0200720c */ /* 0x000fda0003f05270 */
[----:B------:R-:W-:Y:S05]  /*1520*/  @P0 EXIT ;  /* 0x000000000000094d */ /* 0x000fea0003800000 */
[----:B------:R-:W4:Y:S01]  /*1530*/  S2UR UR5, SR_CgaCtaId ;  /* 0x00000000000579c3 */ /* 0x000f220000008800 */
[----:B------:R-:W-:Y:S01]  /*1540*/  UMOV UR4, 0x400 ;  /* 0x0000040000047882 */ /* 0x000fe20000000000 */
[----:B------:R-:W5:Y:S06]  /*1550*/  S2R R7, SR_CTAID.X ;  /* 0x0000000000077919 */ /* 0x000f6c0000002500 */
[----:B--23--:R-:W5:Y:S01]  /*1560*/  LDC.64 R2, c[0x0][0x390] ;  /* 0x0000e400ff027b82 */ /* 0x00cf620000000a00 */
[----:B----4-:R-:W-:-:S09]  /*1570*/  ULEA UR4, UR5, UR4, 0x18 ;  /* 0x0000000405047291 */ /* 0x010fd2000f8ec0ff */
[----:B------:R-:W2:Y:S01]  /*1580*/  LDS R5, [UR4+0x7c] ;  /* 0x00007c04ff057984 */ /* 0x000ea20008000800 */
[----:B-----5:R-:W-:-:S05]  /*1590*/  IMAD.WIDE.U32 R2, R7, 0x4, R2 ;  /* 0x0000000407027825 */ /* 0x020fca00078e0002 */
[----:B--2---:R-:W-:Y:S01]  /*15a0*/  STG.E desc[UR6][R2.64], R5 ;  /* 0x0000000502007986 */ /* 0x004fe2000c101906 */
[----:B------:R-:W-:Y:S05]  /*15b0*/  EXIT ;  /* 0x000000000000794d */ /* 0x000fea0003800000 */
.L_x_30:
[----:B-1-3--:R-:W-:Y:S02]  /*15c0*/  IMAD.MOV.U32 R11, RZ, RZ, R4 ;  /* 0x000000ffff0b7224 */ /* 0x00afe400078e0004 */
[----:B------:R-:W-:Y:S02]  /*15d0*/  IMAD.MOV.U32 R10, RZ, RZ, 0x1 ;  /* 0x00000001ff0a7424 */ /* 0x000fe400078e00ff */
[----:B------:R-:W-:Y:S02]  /*15e0*/  IMAD.MOV.U32 R13, RZ, RZ, RZ ;  /* 0x000000ffff0d7224 */ /* 0x000fe400078e00ff */
[----:B------:R-:W-:-:S07]  /*15f0*/  IMAD.MOV.U32 R8, RZ, RZ, -0x1 ;  /* 0xffffffffff087424 */ /* 0x000fce00078e00ff */
[----:B--2---:R-:W-:Y:S05]  /*1600*/  WARPSYNC.COLLECTIVE R8, `(.L_x_31) ;  /* 0x0000000008087348 */ /* 0x004fea0003c00000 */
[----:B------:R1:W3:Y:S02]  /*1610*/  SHFL.UP P1, R9, R11, R10, R13 ;  /* 0x0400000a0b097389 */ /* 0x0002e4000002000d */
[----:B-123--:R-:W-:Y:S05]  /*1620*/  ENDCOLLECTIVE ;  /* 0x000000000000791b */ /* 0x00efea0003800000 */
.L_x_31:
        /* <DEDUP_REMOVED lines=9> */
.L_x_32:
        /* <DEDUP_REMOVED lines=9> */
.L_x_33:
        /* <DEDUP_REMOVED lines=9> */
.L_x_34:
        /* <DEDUP_REMOVED lines=9> */
.L_x_35:
[----:B------:R-:W-:Y:S01]  /*1870*/  IMAD.MOV.U32 R5, RZ, RZ, R9 ;  /* 0x000000ffff057224 */ /* 0x000fe200078e0009 */
[----:B------:R-:W-:Y:S06]  /*1880*/  BRA `(.L_x_36) ;  /* 0xfffffffc000c7947 */ /* 0x000fec000383ffff */
.L_x_37:
        /* <DEDUP_REMOVED lines=15> */
.L_x_88:


//--------------------- .text._ZN8scan_gpu14partial_reduceI5SumOpEEvmPNT_4DataES4_ --------------------------
	.section	.text._ZN8scan_gpu14partial_reduceI5SumOpEEvmPNT_4DataES4_,"ax",@progbits
	.align	128
        .global         _ZN8scan_gpu14partial_reduceI5SumOpEEvmPNT_4DataES4_
        .type           _ZN8scan_gpu14partial_reduceI5SumOpEEvmPNT_4DataES4_,@function
        .size           _ZN8scan_gpu14partial_reduceI5SumOpEEvmPNT_4DataES4_,(.L_x_89 - _ZN8scan_gpu14partial_reduceI5SumOpEEvmPNT_4DataES4_)
        .other          _ZN8scan_gpu14partial_reduceI5SumOpEEvmPNT_4DataES4_,@"STO_CUDA_ENTRY STV_DEFAULT"
_ZN8scan_gpu14partial_reduceI5SumOpEEvmPNT_4DataES4_:
.text._ZN8scan_gpu14partial_reduceI5SumOpEEvmPNT_4DataES4_:
[----:B------:R-:W-:Y:S01]  /*0000*/  LDC R1, c[0x0][0x37c] ;  /* 0x0000df00ff017b82 */ /* 0x000fe20000000800 */
[----:B------:R-:W1:Y:S07]  /*0010*/  S2R R3, SR_TID.X ;  /* 0x0000000000037919 */ /* 0x000e6e0000002100 */
[----:B------:R-:W2:Y:S01]  /*0020*/  S2UR UR5, SR_CgaCtaId ;  /* 0x00000000000579c3 */ /* 0x000ea20000008800 */
[----:B------:R-:W-:Y:S01]  /*0030*/  UMOV UR4, 0x400 ;  /* 0x0000040000047882 */ /* 0x000fe20000000000 */
[----:B------:R-:W3:Y:S01]  /*0040*/  LDCU.64 UR6, c[0x0][0x358] ;  /* 0x00006b00ff0677ac */ /* 0x000ee20008000a00 */
[----:B------:R-:W4:Y:S01]  /*0050*/  S2R R2, SR_TID.Y ;  /* 0x0000000000027919 */ /* 0x000f220000002200 */
[----:B------:R-:W-:Y:S01]  /*0060*/  BSSY.RECONVERGENT B0, `(.L_x_38) ;  /* 0x000002f000007945 */ /* 0x000fe20003800200 */
[----:B------:R-:W5:Y:S01]  /*0070*/  S2R R7, SR_CTAID.X ;  /* 0x0000000000077919 */ /* 0x000f620000002500 */
[----:B--2---:R-:W-:Y:S01]  /*0080*/  ULEA UR4, UR5, UR4, 0x18 ;  /* 0x0000000405047291 */ /* 0x004fe2000f8ec0ff */
[C---:B-1----:R-:W-:Y:S01]  /*0090*/  ISETP.GT.U32.AND P1, PT, R3.reuse, 0x7, PT ;  /* 0x000000070300780c */ /* 0x042fe20003f24070 */
[----:B------:R-:W-:-:S04]  /*00a0*/  IMAD.SHL.U32 R5, R3, 0x4, RZ ;  /* 0x0000000403057824 */ /* 0x000fc800078e00ff */
[----:B----4-:R-:W-:Y:S02]  /*00b0*/  IMAD R4, R2, 0x20, R5 ;  /* 0x0000002002047824 */ /* 0x010fe400078e0205 */
[----:B-----5:R-:W-:-:S03]  /*00c0*/  IMAD R0, R7, 0x20, R2 ;  /* 0x0000002007007824 */ /* 0x020fc600078e0202 */
[----:B------:R-:W-:Y:S01]  /*00d0*/  LEA R4, R4, UR4, 0x2 ;  /* 0x0000000404047c11 */ /* 0x000fe2000f8e10ff */
[----:B------:R-:W-:Y:S02]  /*00e0*/  IMAD.SHL.U32 R0, R0, 0x80, RZ ;  /* 0x0000008000007824 */ /* 0x000fe400078e00ff */
[----:B---3--:R-:W-:Y:S05]  /*00f0*/  @P1 BRA `(.L_x_39) ;  /* 0x0000000000941947 */ /* 0x008fea0003800000 */
[----:B------:R-:W1:Y:S01]  /*0100*/  LDC.64 R6, c[0x0][0x380] ;  /* 0x0000e000ff067b82 */ /* 0x000e620000000a00 */
[----:B------:R-:W-:-:S04]  /*0110*/  IMAD.IADD R13, R0, 0x1, R5 ;  /* 0x00000001000d7824 */ /* 0x000fc800078e0205 */
[----:B------:R-:W-:-:S03]  /*0120*/  VIADD R11, R13, 0x3 ;  /* 0x000000030d0b7836 */ /* 0x000fc60000000000 */
[----:B------:R-:W2:Y:S02]  /*0130*/  LDC.64 R8, c[0x0][0x388] ;  /* 0x0000e200ff087b82 */ /* 0x000ea40000000a00 */
[----:B------:R-:W-:Y:S02]  /*0140*/  SHF.R.S32.HI R10, RZ, 0x1f, R11 ;  /* 0x0000001fff0a7819 */ /* 0x000fe4000001140b */
[----:B-1----:R-:W-:-:S04]  /*0150*/  ISETP.GE.U32.AND P0, PT, R11, R6, PT ;  /* 0x000000060b00720c */ /* 0x002fc80003f06070 */
[----:B------:R-:W-:Y:S01]  /*0160*/  ISETP.GE.U32.AND.EX P0, PT, R10, R7, PT, P0 ;  /* 0x000000070a00720c */ /* 0x000fe20003f06100 */
[----:B--2---:R-:W-:-:S12]  /*0170*/  IMAD.WIDE R8, R0, 0x4, R8 ;  /* 0x0000000400087825 */ /* 0x004fd800078e0208 */
[----:B------:R-:W-:Y:S05]  /*0180*/  @P0 BRA `(.L_x_40) ;  /* 0x0000000000180947 */ /* 0x000fea0003800000 */
[----:B------:R-:W-:-:S05]  /*0190*/  IMAD.WIDE.U32 R6, R5, 0x4, R8 ;  /* 0x0000000405067825 */ /* 0x000fca00078e0008 */
[----:B------:R-:W-:Y:S01]  /*01a0*/  @!PT LDS RZ, [RZ] ;  /* 0x00000000fffff984 */ /* 0x000fe20000000800 */
[----:B------:R-:W-:Y:S01]  /*01b0*/  @!PT LDS RZ, [RZ] ;  /* 0x00000000fffff984 */ /* 0x000fe20000000800 */
[----:B------:R-:W-:Y:S01]  /*01c0*/  @!PT LDS RZ, [RZ] ;  /* 0x00000000fffff984 */ /* 0x000fe20000000800 */
[----:B------:R1:W-:Y:S01]  /*01d0*/  LDGSTS.E.BYPASS.128 [R4], desc[UR6][R6.64] ;  /* 0x0000000006047fae */ /* 0x0003e2000b981806 */
[----:B------:R-:W-:Y:S05]  /*01e0*/  BRA `(.L_x_39) ;  /* 0x0000000000587947 */ /* 0x000fea0003800000 */
.L_x_40:
[C---:B------:R-:W-:Y:S01]  /*01f0*/  VIADD R11, R13.reuse, 0x1 ;  /* 0x000000010d0b7836 */ /* 0x040fe20000000000 */
[-C--:B------:R-:W-:Y:S01]  /*0200*/  ISETP.GE.U32.AND P0, PT, R13, R6.reuse, PT ;  /* 0x000000060d00720c */ /* 0x080fe20003f06070 */
[----:B------:R-:W-:Y:S01]  /*0210*/  IMAD.WIDE.U32 R8, R5, 0x4, R8 ;  /* 0x0000000405087825 */ /* 0x000fe200078e0008 */
[----:B------:R-:W-:Y:S02]  /*0220*/  SHF.R.S32.HI R10, RZ, 0x1f, R13 ;  /* 0x0000001fff0a7819 */ /* 0x000fe4000001140d */
[----:B------:R-:W-:Y:S02]  /*0230*/  ISETP.GE.U32.AND P2, PT, R11, R6, PT ;  /* 0x000000060b00720c */ /* 0x000fe40003f46070 */
[----:B------:R-:W-:Y:S01]  /*0240*/  SHF.R.S32.HI R12, RZ, 0x1f, R11 ;  /* 0x0000001fff0c7819 */ /* 0x000fe2000001140b */
[----:B------:R-:W-:Y:S01]  /*0250*/  VIADD R11, R13, 0x2 ;  /* 0x000000020d0b7836 */ /* 0x000fe20000000000 */
[-C--:B------:R-:W-:Y:S02]  /*0260*/  ISETP.GE.U32.AND.EX P0, PT, R10, R7.reuse, PT, P0 ;  /* 0x000000070a00720c */ /* 0x080fe40003f06100 */
[----:B------:R-:W-:-:S11]  /*0270*/  ISETP.GE.U32.AND.EX P2, PT, R12, R7, PT, P2 ;  /* 0x000000070c00720c */ /* 0x000fd60003f46120 */
[----:B------:R-:W-:Y:S01]  /*0280*/  @!PT LDS RZ, [RZ] ;  /* 0x00000000fffff984 */ /* 0x000fe20000000800 */
[----:B------:R-:W-:Y:S01]  /*0290*/  @!PT LDS RZ, [RZ] ;  /* 0x00000000fffff984 */ /* 0x000fe20000000800 */
[----:B------:R-:W-:Y:S01]  /*02a0*/  @!PT LDS RZ, [RZ] ;  /* 0x00000000fffff984 */ /* 0x000fe20000000800 */
[----:B------:R2:W-:Y:S01]  /*02b0*/  @!P0 LDGSTS.E [R4], desc[UR6][R8.64] ;  /* 0x0000000008048fae */ /* 0x0005e2000b9a1006 */
[----:B------:R-:W-:Y:S02]  /*02c0*/  ISETP.GE.U32.AND P0, PT, R11, R6, PT ;  /* 0x000000060b00720c */ /* 0x000fe40003f06070 */
[----:B------:R-:W-:Y:S01]  /*02d0*/  SHF.R.S32.HI R6, RZ, 0x1f, R11 ;  /* 0x0000001fff067819 */ /* 0x000fe2000001140b */
[----:B------:R2:W-:Y:S03]  /*02e0*/  @!P2 LDGSTS.E [R4+0x4], desc[UR6][R8.64+0x4] ;  /* 0x000040040804afae */ /* 0x0005e6000b9a1006 */
[----:B------:R-:W-:-:S13]  /*02f0*/  ISETP.GE.U32.AND.EX P0, PT, R6, R7, PT, P0 ;  /* 0x000000070600720c */ /* 0x000fda0003f06100 */
[----:B--2---:R-:W-:Y:S05]  /*0300*/  @P0 BRA `(.L_x_39) ;  /* 0x0000000000100947 */ /* 0x004fea0003800000 */
[----:B------:R-:W-:Y:S01]  /*0310*/  @!PT LDS RZ, [RZ] ;  /* 0x00000000fffff984 */ /* 0x000fe20000000800 */
[----:B------:R-:W-:Y:S01]  /*0320*/  @!PT LDS RZ, [RZ] ;  /* 0x00000000fffff984 */ /* 0x000fe20000000800 */
[----:B------:R-:W-:Y:S01]  /*0330*/  @!PT LDS RZ, [RZ] ;  /* 0x00000000fffff984 */ /* 0x000fe20000000800 */
[----:B------:R2:W-:Y:S02]  /*0340*/  LDGSTS.E [R4+0x8], desc[UR6][R8.64+0x8] ;  /* 0x0000800808047fae */ /* 0x0005e4000b9a1006 */
.L_x_39:
[----:B------:R-:W-:Y:S05]  /*0350*/  BSYNC.RECONVERGENT B0 ;  /* 0x0000000000007941 */ /* 0x000fea0003800200 */
.L_x_38:
[----:B------:R-:W0:Y:S01]  /*0360*/  LDGDEPBAR ;  /* 0x00000000000079af */ /* 0x000e220000000000 */
[----:B------:R-:W-:Y:S04]  /*0370*/  BSSY.RECONVERGENT B0, `(.L_x_41) ;  /* 0x0000028000007945 */ /* 0x000fe80003800200 */
[----:B------:R-:W-:Y:S05]  /*0380*/  @P1 BRA `(.L_x_42) ;  /* 0x0000000000981947 */ /* 0x000fea0003800000 */
[----:B-1----:R-:W1:Y:S01]  /*0390*/  LDC.64 R6, c[0x0][0x380] ;  /* 0x0000e000ff067b82 */ /* 0x002e620000000a00 */
[----:B------:R-:W-:-:S04]  /*03a0*/  VIADD R10, R0, 0x20 ;  /* 0x00000020000a7836 */ /* 0x000fc80000000000 */
[----:B------:R-:W-:-:S03]  /*03b0*/  IMAD.IADD R13, R5, 0x1, R10 ;  /* 0x00000001050d7824 */ /* 0x000fc600078e020a */
[----:B--2---:R-:W2:Y:S01]  /*03c0*/  LDC.64 R8, c[0x0][0x388] ;  /* 0x0000e200ff087b82 */ /* 0x004ea20000000a00 */
[----:B------:R-:W-:-:S05]  /*03d0*/  VIADD R11, R13, 0x3 ;  /* 0x000000030d0b7836 */ /* 0x000fca0000000000 */
[----:B------:R-:W-:Y:S02]  /*03e0*/  SHF.R.S32.HI R12, RZ, 0x1f, R11 ;  /* 0x0000001fff0c7819 */ /* 0x000fe4000001140b */
[----:B-1----:R-:W-:-:S04]  /*03f0*/  ISETP.GE.U32.AND P0, PT, R11, R6, PT ;  /* 0x000000060b00720c */ /* 0x002fc80003f06070 */
[----:B------:R-:W-:Y:S01]  /*0400*/  ISETP.GE.U32.AND.EX P0, PT, R12, R7, PT, P0 ;  /* 0x000000070c00720c */ /* 0x000fe20003f06100 */
[----:B--2---:R-:W-:-:S12]  /*0410*/  IMAD.WIDE R8, R10, 0x4, R8 ;  /* 0x000000040a087825 */ /* 0x004fd800078e0208 */
[----:B------:R-:W-:Y:S05]  /*0420*/  @!P0 BRA `(.L_x_43) ;  /* 0x00000000005c8947 */ /* 0x000fea0003800000 */
        /* <DEDUP_REMOVED lines=21> */
[----:B------:R4:W-:Y:S01]  /*0580*/  LDGSTS.E [R4+0x1008], desc[UR6][R8.64+0x8] ;  /* 0x0100800808047fae */ /* 0x0009e2000b9a1006 */
[----:B------:R-:W-:Y:S05]  /*0590*/  BRA `(.L_x_42) ;  /* 0x0000000000147947 */ /* 0x000fea0003800000 */
.L_x_43:
[----:B------:R-:W-:-:S05]  /*05a0*/  IMAD.WIDE.U32 R8, R5, 0x4, R8 ;  /* 0x0000000405087825 */ /* 0x000fca00078e0008 */
[----:B------:R-:W-:Y:S01]  /*05b0*/  @!PT LDS RZ, [RZ] ;  /* 0x00000000fffff984 */ /* 0x000fe20000000800 */
[----:B------:R-:W-:Y:S01]  /*05c0*/  @!PT LDS RZ, [RZ] ;  /* 0x00000000fffff984 */ /* 0x000fe20000000800 */
[----:B------:R-:W-:Y:S01]  /*05d0*/  @!PT LDS RZ, [RZ] ;  /* 0x00000000fffff984 */ /* 0x000fe20000000800 */
[----:B------:R3:W-:Y:S02]  /*05e0*/  LDGSTS.E.BYPASS.128 [R4+0x1000], desc[UR6][R8.64] ;  /* 0x0100000008047fae */ /* 0x0007e4000b981806 */
.L_x_42:
[----:B------:R-:W-:Y:S05]  /*05f0*/  BSYNC.RECONVERGENT B0 ;  /* 0x0000000000007941 */ /* 0x000fea0003800200 */
.L_x_41:
[----:B-1234-:R-:W-:Y:S01]  /*0600*/  LEA R4, R2, 0x800, 0x5 ;  /* 0x0000080002047811 */ /* 0x01efe200078e28ff */
[----:B------:R-:W0:Y:S01]  /*0610*/  LDGDEPBAR ;  /* 0x00000000000079af */ /* 0x000e220000000000 */
[----:B------:R-:W-:Y:S03]  /*0620*/  BSSY.RECONVERGENT B0, `(.L_x_44) ;  /* 0x000002a000007945 */ /* 0x000fe60003800200 */
[----:B------:R-:W-:-:S05]  /*0630*/  IMAD.IADD R4, R5, 0x1, R4 ;  /* 0x0000000105047824 */ /* 0x000fca00078e0204 */
[----:B------:R-:W-:Y:S01]  /*0640*/  LEA R4, R4, UR4, 0x2 ;  /* 0x0000000404047c11 */ /* 0x000fe2000f8e10ff */
[----:B------:R-:W-:Y:S06]  /*0650*/  @P1 BRA `(.L_x_45) ;  /* 0x0000000000981947 */ /* 0x000fec0003800000 */
[----:B------:R-:W1:Y:S01]  /*0660*/  LDC.64 R6, c[0x0][0x380] ;  /* 0x0000e000ff067b82 */ /* 0x000e620000000a00 */
[----:B------:R-:W-:-:S04]  /*0670*/  VIADD R10, R0, 0x40 ;  /* 0x00000040000a7836 */ /* 0x000fc80000000000 */
[----:B------:R-:W-:-:S03]  /*0680*/  IMAD.IADD R11, R5, 0x1, R10 ;  /* 0x00000001050b7824 */ /* 0x000fc600078e020a */
[----:B------:R-:W2:Y:S01]  /*0690*/  LDC.64 R8, c[0x0][0x388] ;  /* 0x0000e200ff087b82 */ /* 0x000ea20000000a00 */
[----:B------:R-:W-:-:S05]  /*06a0*/  VIADD R13, R11, 0x3 ;  /* 0x000000030b0d7836 */ /* 0x000fca0000000000 */
        /* <DEDUP_REMOVED lines=11> */
.L_x_46:
[C---:B------:R-:W-:Y:S01]  /*0760*/  VIADD R13, R11.reuse, 0x1 ;  /* 0x000000010b0d7836 */ /* 0x040fe20000000000 */
[-C--:B------:R-:W-:Y:S01]  /*0770*/  ISETP.GE.U32.AND P0, PT, R11, R6.reuse, PT ;  /* 0x000000060b00720c */ /* 0x080fe20003f06070 */
[----:B------:R-:W-:Y:S01]  /*0780*/  IMAD.WIDE.U32 R8, R5, 0x4, R8 ;  /* 0x0000000405087825 */ /* 0x000fe200078e0008 */
[----:B------:R-:W-:Y:S02]  /*0790*/  SHF.R.S32.HI R10, RZ, 0x1f, R11 ;  /* 0x0000001fff0a7819 */ /* 0x000fe4000001140b */
[----:B------:R-:W-:Y:S01]  /*07a0*/  ISETP.GE.U32.AND P2, PT, R13, R6, PT ;  /* 0x000000060d00720c */ /* 0x000fe20003f46070 */
[----:B------:R-:W-:Y:S01]  /*07b0*/  VIADD R11, R11, 0x2 ;  /* 0x000000020b0b7836 */ /* 0x000fe20000000000 */
[----:B------:R-:W-:Y:S02]  /*07c0*/  SHF.R.S32.HI R12, RZ, 0x1f, R13 ;  /* 0x0000001fff0c7819 */ /* 0x000fe4000001140d */
        /* <DEDUP_REMOVED lines=15> */
.L_x_45:
[----:B------:R-:W-:Y:S05]  /*08c0*/  BSYNC.RECONVERGENT B0 ;  /* 0x0000000000007941 */ /* 0x000fea0003800200 */
.L_x_44:
[----:B------:R-:W0:Y:S01]  /*08d0*/  LDGDEPBAR ;  /* 0x00000000000079af */ /* 0x000e220000000000 */
[----:B------:R-:W-:Y:S04]  /*08e0*/  BSSY.RECONVERGENT B0, `(.L_x_47) ;  /* 0x0000028000007945 */ /* 0x000fe80003800200 */
[----:B------:R-:W-:Y:S05]  /*08f0*/  @P1 BRA `(.L_x_48) ;  /* 0x0000000000981947 */ /* 0x000fea0003800000 */
[----:B------:R-:W3:Y:S01]  /*0900*/  LDC.64 R6, c[0x0][0x380] ;  /* 0x0000e000ff067b82 */ /* 0x000ee20000000a00 */
[----:B------:R-:W-:-:S04]  /*0910*/  VIADD R10, R0, 0x60 ;  /* 0x00000060000a7836 */ /* 0x000fc80000000000 */
[----:B------:R-:W-:-:S03]  /*0920*/  IMAD.IADD R11, R5, 0x1, R10 ;  /* 0x00000001050b7824 */ /* 0x000fc600078e020a */
[----:B-12---:R-:W1:Y:S01]  /*0930*/  LDC.64 R8, c[0x0][0x388] ;  /* 0x0000e200ff087b82 */ /* 0x006e620000000a00 */
[----:B------:R-:W-:-:S05]  /*0940*/  VIADD R13, R11, 0x3 ;  /* 0x000000030b0d7836 */ /* 0x000fca0000000000 */
[----:B------:R-:W-:Y:S02]  /*0950*/  SHF.R.S32.HI R12, RZ, 0x1f, R13 ;  /* 0x0000001fff0c7819 */ /* 0x000fe4000001140d */
[----:B---3--:R-:W-:-:S04]  /*0960*/  ISETP.GE.U32.AND P0, PT, R13, R6, PT ;  /* 0x000000060d00720c */ /* 0x008fc80003f06070 */
[----:B------:R-:W-:Y:S01]  /*0970*/  ISETP.GE.U32.AND.EX P0, PT, R12, R7, PT, P0 ;  /* 0x000000070c00720c */ /* 0x000fe20003f06100 */
[----:B-1----:R-:W-:-:S12]  /*0980*/  IMAD.WIDE R8, R10, 0x4, R8 ;  /* 0x000000040a087825 */ /* 0x002fd800078e0208 */
[----:B------:R-:W-:Y:S05]  /*0990*/  @!P0 BRA `(.L_x_49) ;  /* 0x00000000005c8947 */ /* 0x000fea0003800000 */
        /* <DEDUP_REMOVED lines=23> */
.L_x_49:
[----:B------:R-:W-:-:S05]  /*0b10*/  IMAD.WIDE.U32 R8, R5, 0x4, R8 ;  /* 0x0000000405087825 */ /* 0x000fca00078e0008 */
[----:B------:R-:W-:Y:S01]  /*0b20*/  @!PT LDS RZ, [RZ] ;  /* 0x00000000fffff984 */ /* 0x000fe20000000800 */
[----:B------:R-:W-:Y:S01]  /*0b30*/  @!PT LDS RZ, [RZ] ;  /* 0x00000000fffff984 */ /* 0x000fe20000000800 */
[----:B------:R-:W-:Y:S01]  /*0b40*/  @!PT LDS RZ, [RZ] ;  /* 0x00000000fffff984 */ /* 0x000fe20000000800 */
[----:B------:R3:W-:Y:S02]  /*0b50*/  LDGSTS.E.BYPASS.128 [R4+0x1000], desc[UR6][R8.64] ;  /* 0x0100000008047fae */ /* 0x0007e4000b981806 */
.L_x_48:
[----:B------:R-:W-:Y:S05]  /*0b60*/  BSYNC.RECONVERGENT B0 ;  /* 0x0000000000007941 */ /* 0x000fea0003800200 */
.L_x_47:
        /* <DEDUP_REMOVED lines=22> */
.L_x_52:
        /* <DEDUP_REMOVED lines=22> */
.L_x_51:
[----:B------:R-:W-:Y:S05]  /*0e30*/  BSYNC.RECONVERGENT B0 ;  /* 0x0000000000007941 */ /* 0x000fea0003800200 */
.L_x_50:
        /* <DEDUP_REMOVED lines=36> */
.L_x_55:
[----:B------:R-:W-:-:S05]  /*1080*/  IMAD.WIDE.U32 R8, R5, 0x4, R8 ;  /* 0x0000000405087825 */ /* 0x000fca00078e0008 */
[----:B------:R-:W-:Y:S01]  /*1090*/  @!PT LDS RZ, [RZ] ;  /* 0x00000000fffff984 */ /* 0x000fe20000000800 */
[----:B------:R-:W-:Y:S01]  /*10a0*/  @!PT LDS RZ, [RZ] ;  /* 0x00000000fffff984 */ /* 0x000fe20000000800 */
[----:B------:R-:W-:Y:S01]  /*10b0*/  @!PT LDS RZ, [RZ] ;  /* 0x00000000fffff984 */ /* 0x000fe20000000800 */
[----:B------:R3:W-:Y:S02]  /*10c0*/  LDGSTS.E.BYPASS.128 [R4+0x1000], desc[UR6][R8.64] ;  /* 0x0100000008047fae */ /* 0x0007e4000b981806 */
.L_x_54:
[----:B------:R-:W-:Y:S05]  /*10d0*/  BSYNC.RECONVERGENT B0 ;  /* 0x0000000000007941 */ /* 0x000fea0003800200 */
.L_x_53:
        /* <DEDUP_REMOVED lines=22> */
.L_x_58:
        /* <DEDUP_REMOVED lines=22> */
.L_x_57:
[----:B------:R-:W-:Y:S05]  /*13a0*/  BSYNC.RECONVERGENT B0 ;  /* 0x0000000000007941 */ /* 0x000fea0003800200 */
.L_x_56:
        /* <DEDUP_REMOVED lines=36> */
.L_x_61:
[----:B------:R-:W-:-:S05]  /*15f0*/  IMAD.WIDE.U32 R8, R5, 0x4, R8 ;  /* 0x0000000405087825 */ /* 0x000fca00078e0008 */
[----:B------:R-:W-:Y:S01]  /*1600*/  @!PT LDS RZ, [RZ] ;  /* 0x00000000fffff984 */ /* 0x000fe20000000800 */
[----:B------:R-:W-:Y:S01]  /*1610*/  @!PT LDS RZ, [RZ] ;  /* 0x00000000fffff984 */ /* 0x000fe20000000800 */
[----:B------:R-:W-:Y:S01]  /*1620*/  @!PT LDS RZ, [RZ] ;  /* 0x00000000fffff984 */ /* 0x000fe20000000800 */
[----:B------:R3:W-:Y:S02]  /*1630*/  LDGSTS.E.BYPASS.128 [R4+0x1000], desc[UR6][R8.64] ;  /* 0x0100000008047fae */ /* 0x0007e4000b981806 */
.L_x_60:
[----:B------:R-:W-:Y:S05]  /*1640*/  BSYNC.RECONVERGENT B0 ;  /* 0x0000000000007941 */ /* 0x000fea0003800200 */
.L_x_59:
        /* <DEDUP_REMOVED lines=22> */
.L_x_64:
        /* <DEDUP_REMOVED lines=22> */
.L_x_63:
[----:B------:R-:W-:Y:S05]  /*1910*/  BSYNC.RECONVERGENT B0 ;  /* 0x0000000000007941 */ /* 0x000fea0003800200 */
.L_x_62:
        /* <DEDUP_REMOVED lines=36> */
.L_x_67:
[----:B------:R-:W-:-:S05]  /*1b60*/  IMAD.WIDE.U32 R8, R5, 0x4, R8 ;  /* 0x0000000405087825 */ /* 0x000fca00078e0008 */
[----:B------:R-:W-:Y:S01]  /*1b70*/  @!PT LDS RZ, [RZ] ;  /* 0x00000000fffff984 */ /* 0x000fe20000000800 */
[----:B------:R-:W-:Y:S01]  /*1b80*/  @!PT LDS RZ, [RZ] ;  /* 0x00000000fffff984 */ /* 0x000fe20000000800 */
[----:B------:R-:W-:Y:S01]  /*1b90*/  @!PT LDS RZ, [RZ] ;  /* 0x00000000fffff984 */ /* 0x000fe20000000800 */
[----:B------:R3:W-:Y:S02]  /*1ba0*/  LDGSTS.E.BYPASS.128 [R4+0x1000], desc[UR6][R8.64] ;  /* 0x0100000008047fae */ /* 0x0007e4000b981806 */
.L_x_66:
[----:B------:R-:W-:Y:S05]  /*1bb0*/  BSYNC.RECONVERGENT B0 ;  /* 0x0000000000007941 */ /* 0x000fea0003800200 */
.L_x_65:
        /* <DEDUP_REMOVED lines=22> */
.L_x_70:
        /* <DEDUP_REMOVED lines=22> */
.L_x_69:
[----:B------:R-:W-:Y:S05]  /*1e80*/  BSYNC.RECONVERGENT B0 ;  /* 0x0000000000007941 */ /* 0x000fea0003800200 */
.L_x_68:
        /* <DEDUP_REMOVED lines=36> */
.L_x_73:
[----:B------:R-:W-:-:S05]  /*20d0*/  IMAD.WIDE.U32 R8, R5, 0x4, R8 ;  /* 0x0000000405087825 */ /* 0x000fca00078e0008 */
[----:B------:R-:W-:Y:S01]  /*20e0*/  @!PT LDS RZ, [RZ] ;  /* 0x00000000fffff984 */ /* 0x000fe20000000800 */
[----:B------:R-:W-:Y:S01]  /*20f0*/  @!PT LDS RZ, [RZ] ;  /* 0x00000000fffff984 */ /* 0x000fe20000000800 */
[----:B------:R-:W-:Y:S01]  /*2100*/  @!PT LDS RZ, [RZ] ;  /* 0x00000000fffff984 */ /* 0x000fe20000000800 */
[----:B------:R3:W-:Y:S02]  /*2110*/  LDGSTS.E.BYPASS.128 [R4+0x1000], desc[UR6][R8.64] ;  /* 0x0100000008047fae */ /* 0x0007e4000b981806 */
.L_x_72:
[----:B------:R-:W-:Y:S05]  /*2120*/  BSYNC.RECONVERGENT B0 ;  /* 0x0000000000007941 */ /* 0x000fea0003800200 */
.L_x_71:
        /* <DEDUP_REMOVED lines=22> */
.L_x_76:
        /* <DEDUP_REMOVED lines=22> */
.L_x_75:
[----:B------:R-:W-:Y:S05]  /*23f0*/  BSYNC.RECONVERGENT B0 ;  /* 0x0000000000007941 */ /* 0x000fea0003800200 */
.L_x_74:
        /* <DEDUP_REMOVED lines=36> */
.L_x_79:
[----:B------:R-:W-:-:S05]  /*2640*/  IMAD.WIDE.U32 R8, R5, 0x4, R8 ;  /* 0x0000000405087825 */ /* 0x000fca00078e0008 */
[----:B------:R-:W-:Y:S01]  /*2650*/  @!PT LDS RZ, [RZ] ;  /* 0x00000000fffff984 */ /* 0x000fe20000000800 */
[----:B------:R-:W-:Y:S01]  /*2660*/  @!PT LDS RZ, [RZ] ;  /* 0x00000000fffff984 */ /* 0x000fe20000000800 */
[----:B------:R-:W-:Y:S01]  /*2670*/  @!PT LDS RZ, [RZ] ;  /* 0x00000000fffff984 */ /* 0x000fe20000000800 */
[----:B------:R3:W-:Y:S02]  /*2680*/  LDGSTS.E.BYPASS.128 [R4+0x1000], desc[UR6][R8.64] ;  /* 0x0100000008047fae */ /* 0x0007e4000b981806 */
.L_x_78:
[----:B------:R-:W-:Y:S05]  /*2690*/  BSYNC.RECONVERGENT B0 ;  /* 0x0000000000007941 */ /* 0x000fea0003800200 */
.L_x_77:
        /* <DEDUP_REMOVED lines=22> */
.L_x_82:
        /* <DEDUP_REMOVED lines=22> */
.L_x_81:
[----:B------:R-:W-:Y:S05]  /*2960*/  BSYNC.RECONVERGENT B0 ;  /* 0x0000000000007941 */ /* 0x000fea0003800200 */
.L_x_80:
        /* <DEDUP_REMOVED lines=36> */
.L_x_85:
[----:B------:R-:W-:-:S05]  /*2bb0*/  IMAD.WIDE.U32 R8, R5, 0x4, R8 ;  /* 0x0000000405087825 */ /* 0x000fca00078e0008 */
[----:B------:R-:W-:Y:S01]  /*2bc0*/  @!PT LDS RZ, [RZ] ;  /* 0x00000000fffff984 */ /* 0x000fe20000000800 */
[----:B------:R-:W-:Y:S01]  /*2bd0*/  @!PT LDS RZ, [RZ] ;  /* 0x00000000fffff984 */ /* 0x000fe20000000800 */
[----:B------:R-:W-:Y:S01]  /*2be0*/  @!PT LDS RZ, [RZ] ;  /* 0x00000000fffff984 */ /* 0x000fe20000000800 */
[----:B------:R3:W-:Y:S02]  /*2bf0*/  LDGSTS.E.BYPASS.128 [R4+0x1000], desc[UR6][R8.64] ;  /* 0x0100000008047fae */ /* 0x0007e4000b981806 */
.L_x_84:
[----:B------:R-:W-:Y:S05]  /*2c00*/  BSYNC.RECONVERGENT B0 ;  /* 0x0000000000007941 */ /* 0x000fea0003800200 */
.L_x_83:
[----:B------:R-:W0:Y:S01]  /*2c10*/  LDGDEPBAR ;  /* 0x00000000000079af */ /* 0x000e220000000000 */
[----:B------:R-:W-:Y:S01]  /*2c20*/  IMAD R2, R2, 0x20, R3 ;  /* 0x0000002002027824 */ /* 0x000fe200078e0203 */
[C---:B------:R-:W-:Y:S02]  /*2c30*/  ISETP.NE.AND P2, PT, R3.reuse, RZ, PT ;  /* 0x000000ff0300720c */ /* 0x040fe40003f45270 */
[C---:B------:R-:W-:Y:S02]  /*2c40*/  ISETP.GE.U32.AND P0, PT, R3.reuse, 0x2, PT ;  /* 0x000000020300780c */ /* 0x040fe40003f06070 */
[----:B------:R-:W-:Y:S02]  /*2c50*/  LEA R2, R2, UR4, 0x2 ;  /* 0x0000000402027c11 */ /* 0x000fe4000f8e10ff */
[----:B------:R-:W-:Y:S01]  /*2c60*/  ISETP.GE.U32.AND P1, PT, R3, 0x4, PT ;  /* 0x000000040300780c */ /* 0x000fe20003f26070 */
[----:B------:R-:W-:-:S04]  /*2c70*/  DEPBAR.LE SB0, 0xd ;  /* 0x000083400000791a */ /* 0x000fc80000000000 */
[----:B-1234-:R-:W1:Y:S04]  /*2c80*/  LDS R4, [R2] ;  /* 0x0000000002047984 */ /* 0x01ee680000000800 */
[----:B------:R-:W2:Y:S04]  /*2c90*/  LDS R7, [R2+0x1000] ;  /* 0x0010000002077984 */ /* 0x000ea80000000800 */
[----:B------:R-:W3:Y:S04]  /*2ca0*/  LDS R10, [R2+0x2000] ;  /* 0x00200000020a7984 */ /* 0x000ee80000000800 */
[----:B------:R-:W4:Y:S04]  /*2cb0*/  LDS R12, [R2+0x3000] ;  /* 0x00300000020c7984 */ /* 0x000f280000000800 */
[----:B-1----:R-:W1:Y:S04]  /*2cc0*/  SHFL.UP PT, R5, R4, 0x1, RZ ;  /* 0x0420000004057989 */ /* 0x002e6800000e00ff */
[----:B--2---:R-:W2:Y:S04]  /*2cd0*/  SHFL.UP PT, R8, R7, 0x1, RZ ;  /* 0x0420000007087989 */ /* 0x004ea800000e00ff */
[----:B---3--:R-:W3:Y:S04]  /*2ce0*/  SHFL.UP PT, R11, R10, 0x1, RZ ;  /* 0x042000000a0b7989 */ /* 0x008ee800000e00ff */
[----:B----4-:R-:W4:Y:S01]  /*2cf0*/  SHFL.UP PT, R13, R12, 0x1, RZ ;  /* 0x042000000c0d7989 */ /* 0x010f2200000e00ff */
[----:B-1----:R-:W-:-:S02]  /*2d00*/  SEL R5, R5, RZ, P2 ;  /* 0x000000ff05057207 */ /* 0x002fc40001000000 */
[----:B--2---:R-:W-:-:S03]  /*2d10*/  SEL R8, R8, RZ, P2 ;  /* 0x000000ff08087207 */ /* 0x004fc60001000000 */
[----:B------:R-:W-:Y:S01]  /*2d20*/  IMAD.IADD R5, R4, 0x1, R5 ;  /* 0x0000000104057824 */ /* 0x000fe200078e0205 */
[----:B---3--:R-:W-:Y:S01]  /*2d30*/  SEL R11, R11, RZ, P2 ;  /* 0x000000ff0b0b7207 */ /* 0x008fe20001000000 */
[----:B------:R-:W-:-:S03]  /*2d40*/  IMAD.IADD R8, R7, 0x1, R8 ;  /* 0x0000000107087824 */ /* 0x000fc600078e0208 */
[----:B------:R-:W1:Y:S01]  /*2d50*/  SHFL.UP PT, R6, R5, 0x2, RZ ;  /* 0x0440000005067989 */ /* 0x000e6200000e00ff */
[----:B----4-:R-:W-:Y:S01]  /*2d60*/  SEL R13, R13, RZ, P2 ;  /* 0x000000ff0d0d7207 */ /* 0x010fe20001000000 */
[----:B------:R-:W-:Y:S02]  /*2d70*/  IMAD.IADD R11, R10, 0x1, R11 ;  /* 0x000000010a0b7824 */ /* 0x000fe400078e020b */
[----:B------:R-:W2:Y:S01]  /*2d80*/  SHFL.UP PT, R9, R8, 0x2, RZ ;  /* 0x0440000008097989 */ /* 0x000ea200000e00ff */
[----:B------:R-:W-:Y:S01]  /*2d90*/  ISETP.GE.U32.AND P2, PT, R3, 0x8, PT ;  /* 0x000000080300780c */ /* 0x000fe20003f46070 */
[----:B------:R-:W-:Y:S02]  /*2da0*/  IMAD.IADD R13, R12, 0x1, R13 ;  /* 0x000000010c0d7824 */ /* 0x000fe400078e020d */
[----:B------:R-:W-:Y:S04]  /*2db0*/  SHFL.UP PT, R7, R11, 0x2, RZ ;  /* 0x044000000b077989 */ /* 0x000fe800000e00ff */
[----:B------:R-:W3:Y:S01]  /*2dc0*/  SHFL.UP PT, R10, R13, 0x2, RZ ;  /* 0x044000000d0a7989 */ /* 0x000ee200000e00ff */
[----:B-1----:R-:W-:-:S02]  /*2dd0*/  SEL R6, R6, RZ, P0 ;  /* 0x000000ff06067207 */ /* 0x002fc40000000000 */
[----:B--2---:R-:W-:-:S03]  /*2de0*/  SEL R9, R9, RZ, P0 ;  /* 0x000000ff09097207 */ /* 0x004fc60000000000 */
[----:B------:R-:W-:Y:S02]  /*2df0*/  IMAD.IADD R6, R5, 0x1, R6 ;  /* 0x0000000105067824 */ /* 0x000fe400078e0206 */
[----:B------:R-:W-:-:S03]  /*2e00*/  IMAD.IADD R9, R8, 0x1, R9 ;  /* 0x0000000108097824 */ /* 0x000fc600078e0209 */
[----:B------:R-:W1:Y:S01]  /*2e10*/  SHFL.UP PT, R4, R6, 0x4, RZ ;  /* 0x0480000006047989 */ /* 0x000e6200000e00ff */
[----:B---3--:R-:W-:-:S05]  /*2e20*/  SEL R10, R10, RZ, P0 ;  /* 0x000000ff0a0a7207 */ /* 0x008fca0000000000 */
[----:B------:R-:W-:Y:S01]  /*2e30*/  IMAD.IADD R10, R13, 0x1, R10 ;  /* 0x000000010d0a7824 */ /* 0x000fe200078e020a */
[----:B-1----:R-:W-:Y:S02]  /*2e40*/  SEL R5, R4, RZ, P1 ;  /* 0x000000ff04057207 */ /* 0x002fe40000800000 */
[----:B------:R-:W1:Y:S03]  /*2e50*/  SHFL.UP PT, R4, R9, 0x4, RZ ;  /* 0x0480000009047989 */ /* 0x000e6600000e00ff */
[----:B------:R-:W-:Y:S01]  /*2e60*/  IMAD.IADD R5, R6, 0x1, R5 ;  /* 0x0000000106057824 */ /* 0x000fe200078e0205 */
[----:B------:R-:W-:Y:S02]  /*2e70*/  SEL R6, R7, RZ, P0 ;  /* 0x000000ff07067207 */ /* 0x000fe40000000000 */
[----:B------:R-:W-:Y:S01]  /*2e80*/  ISETP.GE.U32.AND P0, PT, R3, 0x10, PT ;  /* 0x000000100300780c */ /* 0x000fe20003f06070 */
[----:B------:R-:W-:Y:S01]  /*2e90*/  IMAD.IADD R3, R0, 0x1, R3 ;  /* 0x0000000100037824 */ /* 0x000fe200078e0203 */
[----:B------:R-:W2:Y:S01]  /*2ea0*/  SHFL.UP PT, R2, R5, 0x8, RZ ;  /* 0x0500000005027989 */ /* 0x000ea200000e00ff */
[----:B------:R-:W-:-:S03]  /*2eb0*/  IMAD.IADD R7, R11, 0x1, R6 ;  /* 0x000000010b077824 */ /* 0x000fc600078e0206 */
[----:B------:R-:W3:Y:S04]  /*2ec0*/  SHFL.UP PT, R11, R10, 0x4, RZ ;  /* 0x048000000a0b7989 */ /* 0x000ee800000e00ff */
[----:B------:R-:W4:Y:S01]  /*2ed0*/  SHFL.UP PT, R8, R7, 0x4, RZ ;  /* 0x0480000007087989 */ /* 0x000f2200000e00ff */
[----:B-1----:R-:W-:-:S05]  /*2ee0*/  SEL R4, R4, RZ, P1 ;  /* 0x000000ff04047207 */ /* 0x002fca0000800000 */
[----:B------:R-:W-:Y:S01]  /*2ef0*/  IMAD.IADD R9, R9, 0x1, R4 ;  /* 0x0000000109097824 */ /* 0x000fe200078e0204 */
[----:B--2---:R-:W-:-:S04]  /*2f00*/  SEL R2, R2, RZ, P2 ;  /* 0x000000ff02027207 */ /* 0x004fc80001000000 */
[----:B------:R-:W1:Y:S01]  /*2f10*/  SHFL.UP PT, R6, R9, 0x8, RZ ;  /* 0x0500000009067989 */ /* 0x000e6200000e00ff */
[----:B---3--:R-:W-:Y:S01]  /*2f20*/  SEL R11, R11, RZ, P1 ;  /* 0x000000ff0b0b7207 */ /* 0x008fe20000800000 */
[----:B------:R-:W-:Y:S01]  /*2f30*/  IMAD.IADD R2, R5, 0x1, R2 ;  /* 0x0000000105027824 */ /* 0x000fe200078e0202 */
[----:B----4-:R-:W-:-:S03]  /*2f40*/  SEL R8, R8, RZ, P1 ;  /* 0x000000ff08087207 */ /* 0x010fc60000800000 */
[----:B------:R-:W-:Y:S01]  /*2f50*/  IMAD.IADD R12, R10, 0x1, R11 ;  /* 0x000000010a0c7824 */ /* 0x000fe200078e020b */
[----:B------:R-:W2:Y:S01]  /*2f60*/  SHFL.UP PT, R4, R2, 0x10, RZ ;  /* 0x0600000002047989 */ /* 0x000ea200000e00ff */
[----:B------:R-:W-:Y:S01]  /*2f70*/  IMAD.IADD R8, R7, 0x1, R8 ;  /* 0x0000000107087824 */ /* 0x000fe200078e0208 */
[----:B-1----:R-:W-:-:S05]  /*2f80*/  SEL R6, R6, RZ, P2 ;  /* 0x000000ff06067207 */ /* 0x002fca0001000000 */
[----:B------:R-:W-:Y:S02]  /*2f90*/  IMAD.IADD R7, R9, 0x1, R6 ;  /* 0x0000000109077824 */ /* 0x000fe400078e0206 */
[----:B------:R-:W1:Y:S01]  /*2fa0*/  SHFL.UP PT, R6, R8, 0x8, RZ ;  /* 0x0500000008067989 */ /* 0x000e6200000e00ff */
[----:B--2---:R-:W-:-:S05]  /*2fb0*/  SEL R5, R4, RZ, P0 ;  /* 0x000000ff04057207 */ /* 0x004fca0000000000 */
[----:B------:R-:W-:Y:S02]  /*2fc0*/  IMAD.IADD R2, R2, 0x1, R5 ;  /* 0x0000000102027824 */ /* 0x000fe400078e0205 */
[----:B------:R-:W2:Y:S04]  /*2fd0*/  SHFL.UP PT, R5, R7, 0x10, RZ ;  /* 0x0600000007057989 */ /* 0x000ea800000e00ff */
[----:B------:R-:W3:Y:S01]  /*2fe0*/  SHFL.IDX PT, R4, R2, 0x1f, 0x1f ;  /* 0x03e01f0002047f89 */ /* 0x000ee200000e0000 */
[----:B-1----:R-:W-:-:S03]  /*2ff0*/  SEL R9, R6, RZ, P2 ;  /* 0x000000ff06097207 */ /* 0x002fc60001000000 */
[----:B------:R-:W1:Y:S02]  /*3000*/  SHFL.UP PT, R6, R12, 0x8, RZ ;  /* 0x050000000c067989 */ /* 0x000e6400000e00ff */
[----:B------:R-:W-:Y:S01]  /*3010*/  IMAD.IADD R11, R8, 0x1, R9 ;  /* 0x00000001080b7824 */ /* 0x000fe200078e0209 */
[----:B--2---:R-:W-:-:S04]  /*3020*/  SEL R5, R5, RZ, P0 ;  /* 0x000000ff05057207 */ /* 0x004fc80000000000 */
[----:B---3--:R-:W-:Y:S02]  /*3030*/  IADD3 R9, PT, PT, R4, R7, R5 ;  /* 0x0000000704097210 */ /* 0x008fe40007ffe005 */
[----:B------:R-:W2:Y:S04]  /*3040*/  SHFL.UP PT, R5, R11, 0x10, RZ ;  /* 0x060000000b057989 */ /* 0x000ea800000e00ff */
[----:B------:R-:W3:Y:S01]  /*3050*/  SHFL.IDX PT, R4, R9, 0x1f, 0x1f ;  /* 0x03e01f0009047f89 */ /* 0x000ee200000e0000 */
[----:B-1----:R-:W-:-:S05]  /*3060*/  SEL R7, R6, RZ, P2 ;  /* 0x000000ff06077207 */ /* 0x002fca0001000000 */
[----:B------:R-:W-:-:S05]  /*3070*/  IMAD.IADD R13, R12, 0x1, R7 ;  /* 0x000000010c0d7824 */ /* 0x000fca00078e0207 */
[----:B------:R-:W1:Y:S01]  /*3080*/  SHFL.UP PT, R8, R13, 0x10, RZ ;  /* 0x060000000d087989 */ /* 0x000e6200000e00ff */
[----:B--2---:R-:W-:-:S04]  /*3090*/  SEL R5, R5, RZ, P0 ;  /* 0x000000ff05057207 */ /* 0x004fc80000000000 */
[----:B---3--:R-:W-:Y:S02]  /*30a0*/  IADD3 R7, PT, PT, R4, R11, R5 ;  /* 0x0000000b04077210 */ /* 0x008fe40007ffe005 */
[----:B------:R-:W2:Y:S03]  /*30b0*/  LDC.64 R4, c[0x0][0x390] ;  /* 0x0000e400ff047b82 */ /* 0x000ea60000000a00 */
[----:B------:R-:W3:Y:S01]  /*30c0*/  SHFL.IDX PT, R6, R7, 0x1f, 0x1f ;  /* 0x03e01f0007067f89 */ /* 0x000ee200000e0000 */
[----:B-1----:R-:W-:Y:S01]  /*30d0*/  SEL R8, R8, RZ, P0 ;  /* 0x000000ff08087207 */ /* 0x002fe20000000000 */
[----:B--2---:R-:W-:-:S03]  /*30e0*/  IMAD.WIDE R4, R3, 0x4, R4 ;  /* 0x0000000403047825 */ /* 0x004fc600078e0204 */
[----:B---3--:R-:W-:Y:S02]  /*30f0*/  IADD3 R3, PT, PT, R6, R13, R8 ;  /* 0x0000000d06037210 */ /* 0x008fe40007ffe008 */
[----:B------:R-:W-:Y:S04]  /*3100*/  STG.E desc[UR6][R4.64], R2 ;  /* 0x0000000204007986 */ /* 0x000fe8000c101906 */
[----:B------:R-:W-:Y:S04]  /*3110*/  STG.E desc[UR6][R4.64+0x80], R9 ;  /* 0x0000800904007986 */ /* 0x000fe8000c101906 */
[----:B------:R-:W-:Y:S04]  /*3120*/  STG.E desc[UR6][R4.64+0x100], R7 ;  /* 0x0001000704007986 */ /* 0x000fe8000c101906 */
[----:B------:R-:W-:Y:S01]  /*3130*/  STG.E desc[UR6][R4.64+0x180], R3 ;  /* 0x0001800304007986 */ /* 0x000fe2000c101906 */
[----:B------:R-:W-:Y:S05]  /*3140*/  EXIT ;  /* 0x000000000000794d */ /* 0x000fea0003800000 */
.L_x_86:
        /* <DEDUP_REMOVED lines=11> */
.L_x_89:


//--------------------- .nv.shared._ZN8scan_gpu8finalizeI5SumOpEEvmPNT_4DataEPKS3_ --------------------------
	.section	.nv.shared._ZN8scan_gpu8finalizeI5SumOpEEvmPNT_4DataEPKS3_,"aw",@nobits
	.sectionflags	@""
	.align	16
	.zero		1024


//--------------------- .nv.shared.reserved.0     --------------------------
	.section	.nv.shared.reserved.0,"aw",@nobits
	.weak		__nv_reservedSMEM_offset_0_alias
	.size		__nv_reservedSMEM_offset_0_alias, 0, 64
	.other		__nv_reservedSMEM_offset_0_alias,@"STO_CUDA_RESERVED_SHARED STV_DEFAULT"
__nv_reservedSMEM_offset_0_alias:
	.zero		0
	.zero		64


//--------------------- .nv.shared._ZN8scan_gpu10warp_fixupI5SumOpEEvmPKNT_4DataEPS3_ --------------------------
	.section	.nv.shared._ZN8scan_gpu10warp_fixupI5SumOpEEvmPKNT_4DataEPS3_,"aw",@nobits
	.sectionflags	@""
	.align	16
	.zero		1024


//--------------------- .nv.shared._ZN8scan_gpu14partial_reduceI5SumOpEEvmPNT_4DataES4_ --------------------------
	.section	.nv.shared._ZN8scan_gpu14partial_reduceI5SumOpEEvmPNT_4DataES4_,"aw",@nobits
	.sectionflags	@""
	.align	16
	.zero		1024


//--------------------- .nv.constant0._ZN8scan_gpu8finalizeI5SumOpEEvmPNT_4DataEPKS3_ --------------------------
	.section	.nv.constant0._ZN8scan_gpu8finalizeI5SumOpEEvmPNT_4DataEPKS3_,"a",@progbits
	.sectionflags	@""
	.align	4
.nv.constant0._ZN8scan_gpu8finalizeI5SumOpEEvmPNT_4DataEPKS3_:
	.zero		920


//--------------------- .nv.constant0._ZN8scan_gpu10warp_fixupI5SumOpEEvmPKNT_4DataEPS3_ --------------------------
	.section	.nv.constant0._ZN8scan_gpu10warp_fixupI5SumOpEEvmPKNT_4DataEPS3_,"a",@progbits
	.sectionflags	@""
	.align	4
.nv.constant0._ZN8scan_gpu10warp_fixupI5SumOpEEvmPKNT_4DataEPS3_:
	.zero		920


//--------------------- .nv.constant0._ZN8scan_gpu14partial_reduceI5SumOpEEvmPNT_4DataES4_ --------------------------
	.section	.nv.constant0._ZN8scan_gpu14partial_reduceI5SumOpEEvmPNT_4DataES4_,"a",@progbits
	.sectionflags	@""
	.align	4
.nv.constant0._ZN8scan_gpu14partial_reduceI5SumOpEEvmPNT_4DataES4_:
	.zero		920


//--------------------- SYMBOLS --------------------------

	.type		.nv.reservedSmem.offset0,@object
	.size		.nv.reservedSmem.offset0,0x4
	.type		.nv.reservedSmem.cap,@object
	.size		.nv.reservedSmem.cap,0x4
